	.target	sm_90a

	.elftype	@"ET_EXEC"


//--------------------- .note.nv.tkinfo           --------------------------
	.section	.note.nv.tkinfo,"",@"SHT_NOTE"
	.sectionflags	@"SHF_NOTE_NV_TKINFO"
	.tkinfo
        /*0018*/ 	.word	0x00000002
        /*0030*/ 	.string	""
        /*0030*/ 	.string	"ptxas"
        /*0030*/ 	.string	"Cuda compilation tools, release 13.0, V13.0.88"
        /*0030*/ 	.string	"Build cuda_13.0.r13.0/compiler.36424714_0"
        /*0030*/ 	.string	"-arch sm_90a -m 64 "



//--------------------- .note.nv.cuinfo           --------------------------
	.section	.note.nv.cuinfo,"",@"SHT_NOTE"
	.sectionflags	@"SHF_NOTE_NV_CUINFO"
        /*0018*/ 	.short	0x0002
        /*001a*/ 	.short	0x005a
        /*001c*/ 	.short	0x0082
	.zero		2


//--------------------- .nv.info                  --------------------------
	.section	.nv.info,"",@"SHT_CUDA_INFO"
	.align	4


	//----- nvinfo : EIATTR_REGCOUNT
	.align		4
        /*0000*/ 	.byte	0x04, 0x2f
        /*0002*/ 	.short	(.L_12 - .L_11)
	.align		4
.L_11:
        /*0004*/ 	.word	index@(_ZN7cutlass13device_kernelINS_4gemm6kernel13GemmUniversalIN4cute5tupleIJiiiiEEENS1_10collective13CollectiveMmaINS1_37MainloopSm90TmaGmmaWarpSpecializedFP8ILi4ENS5_IJNS4_1CILi1EEESB_SB_EEENS1_35KernelTmaWarpSpecializedCooperativeEEENS5_IJNSA_ILi256EEESF_NSA_ILi128EEEEEENS_12float_e4m3_tENS5_IJlSB_lEEESI_SJ_NS4_8TiledMMAINS4_8MMA_AtomIJNS4_4SM904GMMA31MMA_64x256x32_F32E4M3E4M3_SS_TNILNSN_7ScaleInE1ELSP_1EEEEEENS4_6LayoutINS5_IJNSA_ILi2EEESB_SB_EEENS5_IJSB_NSA_ILi0EEESV_EEEEENS5_IJNS4_10UnderscoreESY_SY_EEEEENS4_13SM90_TMA_LOADENS4_14ComposedLayoutINS4_7SwizzleILi3ELi4ELi3EEENS4_18smem_ptr_flag_bitsILi8EEENSS_INS5_IJNSA_ILi8EEESG_EEENS5_IJSG_SB_EEEEEEEvNS4_8identityES11_S1B_vS1C_EENS_8epilogue10collective6detail29Sm90TmaWarpSpecializedAdapterINS1F_15DefaultEpilogueISI_SJ_SJ_NS1E_6thread17LinearCombinationISI_Li1EffLNS1J_9ScaleType4KindE0ELNS_15FloatRoundStyleE2ESI_EENS1_15EpilogueDefaultEEEEEvvEEEEvNT_6ParamsE)
        /*0008*/ 	.word	0x000000a8


	//----- nvinfo : EIATTR_FRAME_SIZE
	.align		4
.L_12:
        /*000c*/ 	.byte	0x04, 0x11
        /*000e*/ 	.short	(.L_14 - .L_13)
	.align		4
.L_13:
        /*0010*/ 	.word	index@(_ZN7cutlass13device_kernelINS_4gemm6kernel13GemmUniversalIN4cute5tupleIJiiiiEEENS1_10collective13CollectiveMmaINS1_37MainloopSm90TmaGmmaWarpSpecializedFP8ILi4ENS5_IJNS4_1CILi1EEESB_SB_EEENS1_35KernelTmaWarpSpecializedCooperativeEEENS5_IJNSA_ILi256EEESF_NSA_ILi128EEEEEENS_12float_e4m3_tENS5_IJlSB_lEEESI_SJ_NS4_8TiledMMAINS4_8MMA_AtomIJNS4_4SM904GMMA31MMA_64x256x32_F32E4M3E4M3_SS_TNILNSN_7ScaleInE1ELSP_1EEEEEENS4_6LayoutINS5_IJNSA_ILi2EEESB_SB_EEENS5_IJSB_NSA_ILi0EEESV_EEEEENS5_IJNS4_10UnderscoreESY_SY_EEEEENS4_13SM90_TMA_LOADENS4_14ComposedLayoutINS4_7SwizzleILi3ELi4ELi3EEENS4_18smem_ptr_flag_bitsILi8EEENSS_INS5_IJNSA_ILi8EEESG_EEENS5_IJSG_SB_EEEEEEEvNS4_8identityES11_S1B_vS1C_EENS_8epilogue10collective6detail29Sm90TmaWarpSpecializedAdapterINS1F_15DefaultEpilogueISI_SJ_SJ_NS1E_6thread17LinearCombinationISI_Li1EffLNS1J_9ScaleType4KindE0ELNS_15FloatRoundStyleE2ESI_EENS1_15EpilogueDefaultEEEEEvvEEEEvNT_6ParamsE)
        /*0014*/ 	.word	0x00000cc0


	//----- nvinfo : EIATTR_MIN_STACK_SIZE
	.align		4
.L_14:
        /*0018*/ 	.byte	0x04, 0x12
        /*001a*/ 	.short	(.L_16 - .L_15)
	.align		4
.L_15:
        /*001c*/ 	.word	index@(_ZN7cutlass13device_kernelINS_4gemm6kernel13GemmUniversalIN4cute5tupleIJiiiiEEENS1_10collective13CollectiveMmaINS1_37MainloopSm90TmaGmmaWarpSpecializedFP8ILi4ENS5_IJNS4_1CILi1EEESB_SB_EEENS1_35KernelTmaWarpSpecializedCooperativeEEENS5_IJNSA_ILi256EEESF_NSA_ILi128EEEEEENS_12float_e4m3_tENS5_IJlSB_lEEESI_SJ_NS4_8TiledMMAINS4_8MMA_AtomIJNS4_4SM904GMMA31MMA_64x256x32_F32E4M3E4M3_SS_TNILNSN_7ScaleInE1ELSP_1EEEEEENS4_6LayoutINS5_IJNSA_ILi2EEESB_SB_EEENS5_IJSB_NSA_ILi0EEESV_EEEEENS5_IJNS4_10UnderscoreESY_SY_EEEEENS4_13SM90_TMA_LOADENS4_14ComposedLayoutINS4_7SwizzleILi3ELi4ELi3EEENS4_18smem_ptr_flag_bitsILi8EEENSS_INS5_IJNSA_ILi8EEESG_EEENS5_IJSG_SB_EEEEEEEvNS4_8identityES11_S1B_vS1C_EENS_8epilogue10collective6detail29Sm90TmaWarpSpecializedAdapterINS1F_15DefaultEpilogueISI_SJ_SJ_NS1E_6thread17LinearCombinationISI_Li1EffLNS1J_9ScaleType4KindE0ELNS_15FloatRoundStyleE2ESI_EENS1_15EpilogueDefaultEEEEEvvEEEEvNT_6ParamsE)
        /*0020*/ 	.word	0x00000cc0
.L_16:


//--------------------- .nv.compat                --------------------------
	.section	.nv.compat,"",@"SHT_CUDA_COMPAT_INFO"
	.align	4
        /*0000*/ 	.byte	0x02, 0x09, 0x01, 0x00, 0x02, 0x02, 0x04, 0x00, 0x02, 0x05, 0x05, 0x00, 0x03, 0x07, 0x01, 0x01
        /*0010*/ 	.byte	0x02, 0x03, 0x01, 0x00, 0x02, 0x06, 0x01, 0x00, 0x04, 0x0b, 0x08, 0x00, 0x00, 0x00, 0x00, 0x00
        /*0020*/ 	.byte	0x00, 0x00, 0x00, 0x00


//--------------------- .nv.info._ZN7cutlass13device_kernelINS_4gemm6kernel13GemmUniversalIN4cute5tupleIJiiiiEEENS1_10collective13CollectiveMmaINS1_37MainloopSm90TmaGmmaWarpSpecializedFP8ILi4ENS5_IJNS4_1CILi1EEESB_SB_EEENS1_35KernelTmaWarpSpecializedCooperativeEEENS5_IJNSA_ILi256EEESF_NSA_ILi128EEEEEENS_12float_e4m3_tENS5_IJlSB_lEEESI_SJ_NS4_8TiledMMAINS4_8MMA_AtomIJNS4_4SM904GMMA31MMA_64x256x32_F32E4M3E4M3_SS_TNILNSN_7ScaleInE1ELSP_1EEEEEENS4_6LayoutINS5_IJNSA_ILi2EEESB_SB_EEENS5_IJSB_NSA_ILi0EEESV_EEEEENS5_IJNS4_10UnderscoreESY_SY_EEEEENS4_13SM90_TMA_LOADENS4_14ComposedLayoutINS4_7SwizzleILi3ELi4ELi3EEENS4_18smem_ptr_flag_bitsILi8EEENSS_INS5_IJNSA_ILi8EEESG_EEENS5_IJSG_SB_EEEEEEEvNS4_8identityES11_S1B_vS1C_EENS_8epilogue10collective6detail29Sm90TmaWarpSpecializedAdapterINS1F_15DefaultEpilogueISI_SJ_SJ_NS1E_6thread17LinearCombinationISI_Li1EffLNS1J_9ScaleType4KindE0ELNS_15FloatRoundStyleE2ESI_EENS1_15EpilogueDefaultEEEEEvvEEEEvNT_6ParamsE --------------------------
	.section	.nv.info._ZN7cutlass13device_kernelINS_4gemm6kernel13GemmUniversalIN4cute5tupleIJiiiiEEENS1_10collective13CollectiveMmaINS1_37MainloopSm90TmaGmmaWarpSpecializedFP8ILi4ENS5_IJNS4_1CILi1EEESB_SB_EEENS1_35KernelTmaWarpSpecializedCooperativeEEENS5_IJNSA_ILi256EEESF_NSA_ILi128EEEEEENS_12float_e4m3_tENS5_IJlSB_lEEESI_SJ_NS4_8TiledMMAINS4_8MMA_AtomIJNS4_4SM904GMMA31MMA_64x256x32_F32E4M3E4M3_SS_TNILNSN_7ScaleInE1ELSP_1EEEEEENS4_6LayoutINS5_IJNSA_ILi2EEESB_SB_EEENS5_IJSB_NSA_ILi0EEESV_EEEEENS5_IJNS4_10UnderscoreESY_SY_EEEEENS4_13SM90_TMA_LOADENS4_14ComposedLayoutINS4_7SwizzleILi3ELi4ELi3EEENS4_18smem_ptr_flag_bitsILi8EEENSS_INS5_IJNSA_ILi8EEESG_EEENS5_IJSG_SB_EEEEEEEvNS4_8identityES11_S1B_vS1C_EENS_8epilogue10collective6detail29Sm90TmaWarpSpecializedAdapterINS1F_15DefaultEpilogueISI_SJ_SJ_NS1E_6thread17LinearCombinationISI_Li1EffLNS1J_9ScaleType4KindE0ELNS_15FloatRoundStyleE2ESI_EENS1_15EpilogueDefaultEEEEEvvEEEEvNT_6ParamsE,"",@"SHT_CUDA_INFO"
	.sectionflags	@""
	.align	4


	//----- nvinfo : EIATTR_CUDA_API_VERSION
	.align		4
        /*0000*/ 	.byte	0x04, 0x37
        /*0002*/ 	.short	(.L_18 - .L_17)
.L_17:
        /*0004*/ 	.word	0x00000082


	//----- nvinfo : EIATTR_KPARAM_INFO
	.align		4
.L_18:
        /*0008*/ 	.byte	0x04, 0x17
        /*000a*/ 	.short	(.L_20 - .L_19)
.L_19:
        /*000c*/ 	.word	0x00000000
        /*0010*/ 	.short	0x0000
        /*0012*/ 	.short	0x0070
        /*0014*/ 	.byte	0x00, 0xf0, 0x01, 0x10


	//----- nvinfo : EIATTR_SPARSE_MMA_MASK
	.align		4
.L_20:
        /*0018*/ 	.byte	0x03, 0x50
        /*001a*/ 	.short	0x0000


	//----- nvinfo : EIATTR_MAXREG_COUNT
	.align		4
        /*001c*/ 	.byte	0x03, 0x1b
        /*001e*/ 	.short	0x00a8


	//----- nvinfo : EIATTR_NUM_BARRIERS
	.align		4
        /*0020*/ 	.byte	0x02, 0x4c
        /*0022*/ 	.byte	0x01
	.zero		1


	//----- nvinfo : EIATTR_ANNOTATIONS
	.align		4
        /*0024*/ 	.byte	0x04, 0x55
        /*0026*/ 	.short	(.L_22 - .L_21)


	//   ....[0]....
.L_21:
        /*0028*/ 	.word	0x00000001
        /*002c*/ 	.byte	0x90, 0x05, 0x00, 0x00, 0x01, 0x00, 0x00, 0x00, 0xb0, 0x05, 0x00, 0x00, 0x01, 0x00, 0x00, 0x00
        /* <DEDUP_REMOVED lines=2035> */
        /*7f6c*/ 	.byte	0xa0, 0x99, 0x02, 0x00


	//----- nvinfo : EIATTR_MERCURY_ISA_VERSION
	.align		4
.L_22:
        /*7f70*/ 	.byte	0x03, 0x5f
        /*7f72*/ 	.short	0x0101


	//----- nvinfo : EIATTR_INT_WARP_WIDE_INSTR_OFFSETS
	.align		4
        /*7f74*/ 	.byte	0x04, 0x31
        /*7f76*/ 	.short	(.L_24 - .L_23)


	//   ....[0]....
.L_23:
        /*7f78*/ 	.word	0x00000480


	//   ....[1]....
        /*7f7c*/ 	.word	0x000004a0


	//   ....[2]....
        /*7f80*/ 	.word	0x000005a0


	//----- nvinfo : EIATTR_COOP_GROUP_MASK_REGIDS
	.align		4
.L_24:
        /*7f84*/ 	.byte	0x04, 0x29
        /*7f86*/ 	.short	(.L_26 - .L_25)


	//   ....[0]....
.L_25:
        /*7f88*/ 	.word	0xffffffff


	//   ....[1]....
        /*7f8c*/ 	.word	0xffffffff


	//   ....[2]....
        /*7f90*/ 	.word	0xffffffff


	//   ....[3]....
        /*7f94*/ 	.word	0xffffffff


	//   ....[4]....
        /*7f98*/ 	.word	0xffffffff


	//----- nvinfo : EIATTR_COOP_GROUP_INSTR_OFFSETS
	.align		4
.L_26:
        /*7f9c*/ 	.byte	0x04, 0x28
        /*7f9e*/ 	.short	(.L_28 - .L_27)


	//   ....[0]....
.L_27:
        /*7fa0*/ 	.word	0x00000070


	//   ....[1]....
        /*7fa4*/ 	.word	0x00000080


	//   ....[2]....
        /*7fa8*/ 	.word	0x000001a0


	//   ....[3]....
        /*7fac*/ 	.word	0x000003c0


	//   ....[4]....
        /*7fb0*/ 	.word	0x000026c0


	//----- nvinfo : EIATTR_REG_RECONFIG
	.align		4
.L_28:
        /*7fb4*/ 	.byte	0x01, 0x54
	.zero		2


	//----- nvinfo : EIATTR_MBARRIER_INSTR_OFFSETS
	.align		4
        /*7fb8*/ 	.byte	0x04, 0x39
        /*7fba*/ 	.short	(.L_30 - .L_29)


	//   ....[0]....
.L_29:
        /*7fbc*/ 	.word	0x00000320
        /*7fc0*/ 	.word	0x000000ff
        /*7fc4*/ 	.word	0x00000000
        /*7fc8*/ 	.short	0x0100
        /*7fca*/ 	.byte	0x09
	.zero		1


	//   ....[1]....
        /*7fcc*/ 	.word	0x00000330
        /*7fd0*/ 	.word	0x000000ff
        /*7fd4*/ 	.word	0x00000020
        /*7fd8*/ 	.short	0x0100
        /*7fda*/ 	.byte	0x09
	.zero		1


	//   ....[2]....
        /*7fdc*/ 	.word	0x00000340
        /*7fe0*/ 	.word	0x000000ff
        /*7fe4*/ 	.word	0x00000008
        /*7fe8*/ 	.short	0x0100
        /*7fea*/ 	.byte	0x09
	.zero		1


	//   ....[3]....
        /*7fec*/ 	.word	0x00000350
        /*7ff0*/ 	.word	0x000000ff
        /*7ff4*/ 	.word	0x00000028
        /*7ff8*/ 	.short	0x0100
        /*7ffa*/ 	.byte	0x09
	.zero		1


	//   ....[4]....
        /*7ffc*/ 	.word	0x00000360
        /*8000*/ 	.word	0x000000ff
        /*8004*/ 	.word	0x00000010
        /*8008*/ 	.short	0x0100
        /*800a*/ 	.byte	0x09
	.zero		1


	//   ....[5]....
        /*800c*/ 	.word	0x00000370
        /*8010*/ 	.word	0x000000ff
        /*8014*/ 	.word	0x00000030
        /*8018*/ 	.short	0x0100
        /*801a*/ 	.byte	0x09
	.zero		1


	//   ....[6]....
        /*801c*/ 	.word	0x00000380
        /*8020*/ 	.word	0x000000ff
        /*8024*/ 	.word	0x00000018
        /*8028*/ 	.short	0x0100
        /*802a*/ 	.byte	0x09
	.zero		1


	//   ....[7]....
        /*802c*/ 	.word	0x00000390
        /*8030*/ 	.word	0x000000ff
        /*8034*/ 	.word	0x00000038
        /*8038*/ 	.short	0x0100
        /*803a*/ 	.byte	0x09
	.zero		1


	//   ....[8]....
        /*803c*/ 	.word	0x000005d0
        /*8040*/ 	.word	0x000000ff
        /*8044*/ 	.word	0x00000050
        /*8048*/ 	.short	0x0100
        /*804a*/ 	.byte	0x06
	.zero		1


	//   ....[9]....
        /*804c*/ 	.word	0x000005e0
        /*8050*/ 	.word	0x000000ff
        /*8054*/ 	.word	0x00000058
        /*8058*/ 	.short	0x0100
        /*805a*/ 	.byte	0x06
	.zero		1


	//   ....[10]....
        /*805c*/ 	.word	0x00002ab0
        /*8060*/ 	.word	0x000000ff
        /*8064*/ 	.word	0x00000000
        /*8068*/ 	.short	0x010a
        /*806a*/ 	.byte	0x06
	.zero		1


	//   ....[11]....
        /*806c*/ 	.word	0x00002af0
        /*8070*/ 	.word	0x000000ff
        /*8074*/ 	.word	0x00000000
        /*8078*/ 	.short	0x010a
        /*807a*/ 	.byte	0x06
	.zero		1


	//   ....[12]....
        /*807c*/ 	.word	0x00008e00
        /*8080*/ 	.word	0x000000ff
        /*8084*/ 	.word	0x00000000
        /*8088*/ 	.short	0x010a
        /*808a*/ 	.byte	0x10
	.zero		1


	//   ....[13]....
        /*808c*/ 	.word	0x00008e40
        /*8090*/ 	.word	0x000000ff
        /*8094*/ 	.word	0x00000000
        /*8098*/ 	.short	0x010a
        /*809a*/ 	.byte	0x10
	.zero		1


	//   ....[14]....
        /*809c*/ 	.word	0x00011640
        /*80a0*/ 	.word	0x000000ff
        /*80a4*/ 	.word	0x00000000
        /*80a8*/ 	.short	0x0101
        /*80aa*/ 	.byte	0x08
	.zero		1


	//   ....[15]....
        /*80ac*/ 	.word	0x000150f0
        /*80b0*/ 	.word	0x000000ff
        /*80b4*/ 	.word	0x00000000
        /*80b8*/ 	.short	0x0101
        /*80ba*/ 	.byte	0x06
	.zero		1


	//   ....[16]....
        /*80bc*/ 	.word	0x00028bf0
        /*80c0*/ 	.word	0x00000010
        /*80c4*/ 	.word	0x00000020
        /*80c8*/ 	.short	0x010a
        /*80ca*/ 	.byte	0x3f
	.zero		1


	//   ....[17]....
        /*80cc*/ 	.word	0x00028fb0
        /*80d0*/ 	.word	0x00000002
        /*80d4*/ 	.word	0x00000058
        /*80d8*/ 	.short	0x0101
        /*80da*/ 	.byte	0x3f
	.zero		1


	//   ....[18]....
        /*80dc*/ 	.word	0x000296e0
        /*80e0*/ 	.word	0x00000005
        /*80e4*/ 	.word	0x00000000
        /*80e8*/ 	.short	0x010a
        /*80ea*/ 	.byte	0x3f
	.zero		1


	//   ....[19]....
        /*80ec*/ 	.word	0x00029770
        /*80f0*/ 	.word	0x00000007
        /*80f4*/ 	.word	0x00000000
        /*80f8*/ 	.short	0x010a
        /*80fa*/ 	.byte	0x3f
	.zero		1


	//   ....[20]....
        /*80fc*/ 	.word	0x00029800
        /*8100*/ 	.word	0x00000007
        /*8104*/ 	.word	0x00000000
        /*8108*/ 	.short	0x010a
        /*810a*/ 	.byte	0x3f
	.zero		1


	//   ....[21]....
        /*810c*/ 	.word	0x00029890
        /*8110*/ 	.word	0x00000003
        /*8114*/ 	.word	0x00000000
        /*8118*/ 	.short	0x010a
        /*811a*/ 	.byte	0x3f
	.zero		1


	//   ....[22]....
        /*811c*/ 	.word	0x00029900
        /*8120*/ 	.word	0x00000003
        /*8124*/ 	.word	0x00000000
        /*8128*/ 	.short	0x010a
        /*812a*/ 	.byte	0x3f
	.zero		1


	//   ....[23]....
        /*812c*/ 	.word	0x00029970
        /*8130*/ 	.word	0x00000002
        /*8134*/ 	.word	0x00000000
        /*8138*/ 	.short	0x010a
        /*813a*/ 	.byte	0x3f
	.zero		1


	//   ....[24]....
        /*813c*/ 	.word	0x00029a50
        /*8140*/ 	.word	0x00000010
        /*8144*/ 	.word	0x00000020
        /*8148*/ 	.short	0x010a
        /*814a*/ 	.byte	0x3f
	.zero		1


	//   ....[25]....
        /*814c*/ 	.word	0x00029b30
        /*8150*/ 	.word	0x00000005
        /*8154*/ 	.word	0x00000000
        /*8158*/ 	.short	0x010a
        /*815a*/ 	.byte	0x3f
	.zero		1


	//   ....[26]....
        /*815c*/ 	.word	0x00029b80
        /*8160*/ 	.word	0x00000007
        /*8164*/ 	.word	0x00000000
        /*8168*/ 	.short	0x010a
        /*816a*/ 	.byte	0x3f
	.zero		1


	//   ....[27]....
        /*816c*/ 	.word	0x00029bd0
        /*8170*/ 	.word	0x00000007
        /*8174*/ 	.word	0x00000000
        /*8178*/ 	.short	0x010a
        /*817a*/ 	.byte	0x3f
	.zero		1


	//----- nvinfo : EIATTR_NUM_MBARRIERS
	.align		4
.L_30:
        /*817c*/ 	.byte	0x03, 0x38
        /*817e*/ 	.short	0x000a


	//----- nvinfo : EIATTR_EXIT_INSTR_OFFSETS
	.align		4
        /*8180*/ 	.byte	0x04, 0x1c
        /*8182*/ 	.short	(.L_32 - .L_31)


	//   ....[0]....
.L_31:
        /*8184*/ 	.word	0x00000640


	//   ....[1]....
        /*8188*/ 	.word	0x00000fa0


	//   ....[2]....
        /*818c*/ 	.word	0x00028220


	//   ....[3]....
        /*8190*/ 	.word	0x00028880


	//   ....[4]....
        /*8194*/ 	.word	0x000298e0


	//----- nvinfo : EIATTR_MAX_THREADS
	.align		4
.L_32:
        /*8198*/ 	.byte	0x04, 0x05
        /*819a*/ 	.short	(.L_34 - .L_33)
.L_33:
        /*819c*/ 	.word	0x00000180
        /*81a0*/ 	.word	0x00000001
        /*81a4*/ 	.word	0x00000001


	//----- nvinfo : EIATTR_CRS_STACK_SIZE
	.align		4
.L_34:
        /*81a8*/ 	.byte	0x04, 0x1e
        /*81aa*/ 	.short	(.L_36 - .L_35)
.L_35:
        /*81ac*/ 	.word	0x00000000


	//----- nvinfo : EIATTR_CBANK_PARAM_SIZE
	.align		4
.L_36:
        /*81b0*/ 	.byte	0x03, 0x19
        /*81b2*/ 	.short	0x0470


	//----- nvinfo : EIATTR_PARAM_CBANK
	.align		4
        /*81b4*/ 	.byte	0x04, 0x0a
        /*81b6*/ 	.short	(.L_38 - .L_37)
	.align		4
.L_37:
        /*81b8*/ 	.word	index@(.nv.constant0._ZN7cutlass13device_kernelINS_4gemm6kernel13GemmUniversalIN4cute5tupleIJiiiiEEENS1_10collective13CollectiveMmaINS1_37MainloopSm90TmaGmmaWarpSpecializedFP8ILi4ENS5_IJNS4_1CILi1EEESB_SB_EEENS1_35KernelTmaWarpSpecializedCooperativeEEENS5_IJNSA_ILi256EEESF_NSA_ILi128EEEEEENS_12float_e4m3_tENS5_IJlSB_lEEESI_SJ_NS4_8TiledMMAINS4_8MMA_AtomIJNS4_4SM904GMMA31MMA_64x256x32_F32E4M3E4M3_SS_TNILNSN_7ScaleInE1ELSP_1EEEEEENS4_6LayoutINS5_IJNSA_ILi2EEESB_SB_EEENS5_IJSB_NSA_ILi0EEESV_EEEEENS5_IJNS4_10UnderscoreESY_SY_EEEEENS4_13SM90_TMA_LOADENS4_14ComposedLayoutINS4_7SwizzleILi3ELi4ELi3EEENS4_18smem_ptr_flag_bitsILi8EEENSS_INS5_IJNSA_ILi8EEESG_EEENS5_IJSG_SB_EEEEEEEvNS4_8identityES11_S1B_vS1C_EENS_8epilogue10collective6detail29Sm90TmaWarpSpecializedAdapterINS1F_15DefaultEpilogueISI_SJ_SJ_NS1E_6thread17LinearCombinationISI_Li1EffLNS1J_9ScaleType4KindE0ELNS_15FloatRoundStyleE2ESI_EENS1_15EpilogueDefaultEEEEEvvEEEEvNT_6ParamsE)
        /*81bc*/ 	.short	0x0210
        /*81be*/ 	.short	0x0470


	//----- nvinfo : EIATTR_SW_WAR
	.align		4
.L_38:
        /*81c0*/ 	.byte	0x04, 0x36
        /*81c2*/ 	.short	(.L_40 - .L_39)
.L_39:
        /*81c4*/ 	.word	0x00000008
.L_40:


//--------------------- .nv.callgraph             --------------------------
	.section	.nv.callgraph,"",@"SHT_CUDA_CALLGRAPH"
	.align	4
	.sectionentsize	8
	.align		4
        /*0000*/ 	.word	0x00000000
	.align		4
        /*0004*/ 	.word	0xffffffff
	.align		4
        /*0008*/ 	.word	0x00000000
	.align		4
        /*000c*/ 	.word	0xfffffffe
	.align		4
        /*0010*/ 	.word	0x00000000
	.align		4
        /*0014*/ 	.word	0xfffffffd
	.align		4
        /*0018*/ 	.word	0x00000000
	.align		4
        /*001c*/ 	.word	0xfffffffc


//--------------------- .nv.constant4             --------------------------
	.section	.nv.constant4,"a",@progbits
	.align	8
	.align		8
.nv.constant4:
        /*0000*/ 	.dword	_ZN39_INTERNAL_543fad62_4_k_cu_54cb5b21_46244cuda3std3__45__cpo5beginE
	.align		8
        /*0008*/ 	.dword	_ZN39_INTERNAL_543fad62_4_k_cu_54cb5b21_46244cuda3std3__45__cpo3endE
	.align		8
        /*0010*/ 	.dword	_ZN39_INTERNAL_543fad62_4_k_cu_54cb5b21_46244cuda3std3__45__cpo6cbeginE
	.align		8
        /*0018*/ 	.dword	_ZN39_INTERNAL_543fad62_4_k_cu_54cb5b21_46244cuda3std3__45__cpo4cendE
	.align		8
        /*0020*/ 	.dword	_ZN39_INTERNAL_543fad62_4_k_cu_54cb5b21_46244cuda3std3__441_GLOBAL__N__543fad62_4_k_cu_54cb5b21_46246ignoreE
	.align		8
        /*0028*/ 	.dword	_ZN39_INTERNAL_543fad62_4_k_cu_54cb5b21_46244cuda3std3__419piecewise_constructE
	.align		8
        /*0030*/ 	.dword	_ZN39_INTERNAL_543fad62_4_k_cu_54cb5b21_46244cuda3std3__48in_placeE
	.align		8
        /*0038*/ 	.dword	_ZN39_INTERNAL_543fad62_4_k_cu_54cb5b21_46244cuda3std6ranges3__45__cpo4swapE
	.align		8
        /*0040*/ 	.dword	_ZN39_INTERNAL_543fad62_4_k_cu_54cb5b21_46244cuda3std6ranges3__45__cpo9iter_moveE
	.align		8
        /*0048*/ 	.dword	_ZN39_INTERNAL_543fad62_4_k_cu_54cb5b21_46244cute7productE
	.align		8
        /*0050*/ 	.dword	_ZN39_INTERNAL_543fad62_4_k_cu_54cb5b21_46244cute1_E


//--------------------- .text._ZN7cutlass13device_kernelINS_4gemm6kernel13GemmUniversalIN4cute5tupleIJiiiiEEENS1_10collective13CollectiveMmaINS1_37MainloopSm90TmaGmmaWarpSpecializedFP8ILi4ENS5_IJNS4_1CILi1EEESB_SB_EEENS1_35KernelTmaWarpSpecializedCooperativeEEENS5_IJNSA_ILi256EEESF_NSA_ILi128EEEEEENS_12float_e4m3_tENS5_IJlSB_lEEESI_SJ_NS4_8TiledMMAINS4_8MMA_AtomIJNS4_4SM904GMMA31MMA_64x256x32_F32E4M3E4M3_SS_TNILNSN_7ScaleInE1ELSP_1EEEEEENS4_6LayoutINS5_IJNSA_ILi2EEESB_SB_EEENS5_IJSB_NSA_ILi0EEESV_EEEEENS5_IJNS4_10UnderscoreESY_SY_EEEEENS4_13SM90_TMA_LOADENS4_14ComposedLayoutINS4_7SwizzleILi3ELi4ELi3EEENS4_18smem_ptr_flag_bitsILi8EEENSS_INS5_IJNSA_ILi8EEESG_EEENS5_IJSG_SB_EEEEEEEvNS4_8identityES11_S1B_vS1C_EENS_8epilogue10collective6detail29Sm90TmaWarpSpecializedAdapterINS1F_15DefaultEpilogueISI_SJ_SJ_NS1E_6thread17LinearCombinationISI_Li1EffLNS1J_9ScaleType4KindE0ELNS_15FloatRoundStyleE2ESI_EENS1_15EpilogueDefaultEEEEEvvEEEEvNT_6ParamsE --------------------------
	.section	.text._ZN7cutlass13device_kernelINS_4gemm6kernel13GemmUniversalIN4cute5tupleIJiiiiEEENS1_10collective13CollectiveMmaINS1_37MainloopSm90TmaGmmaWarpSpecializedFP8ILi4ENS5_IJNS4_1CILi1EEESB_SB_EEENS1_35KernelTmaWarpSpecializedCooperativeEEENS5_IJNSA_ILi256EEESF_NSA_ILi128EEEEEENS_12float_e4m3_tENS5_IJlSB_lEEESI_SJ_NS4_8TiledMMAINS4_8MMA_AtomIJNS4_4SM904GMMA31MMA_64x256x32_F32E4M3E4M3_SS_TNILNSN_7ScaleInE1ELSP_1EEEEEENS4_6LayoutINS5_IJNSA_ILi2EEESB_SB_EEENS5_IJSB_NSA_ILi0EEESV_EEEEENS5_IJNS4_10UnderscoreESY_SY_EEEEENS4_13SM90_TMA_LOADENS4_14ComposedLayoutINS4_7SwizzleILi3ELi4ELi3EEENS4_18smem_ptr_flag_bitsILi8EEENSS_INS5_IJNSA_ILi8EEESG_EEENS5_IJSG_SB_EEEEEEEvNS4_8identityES11_S1B_vS1C_EENS_8epilogue10collective6detail29Sm90TmaWarpSpecializedAdapterINS1F_15DefaultEpilogueISI_SJ_SJ_NS1E_6thread17LinearCombinationISI_Li1EffLNS1J_9ScaleType4KindE0ELNS_15FloatRoundStyleE2ESI_EENS1_15EpilogueDefaultEEEEEvvEEEEvNT_6ParamsE,"ax",@progbits
	.align	128
.text._ZN7cutlass13device_kernelINS_4gemm6kernel13GemmUniversalIN4cute5tupleIJiiiiEEENS1_10collective13CollectiveMmaINS1_37MainloopSm90TmaGmmaWarpSpecializedFP8ILi4ENS5_IJNS4_1CILi1EEESB_SB_EEENS1_35KernelTmaWarpSpecializedCooperativeEEENS5_IJNSA_ILi256EEESF_NSA_ILi128EEEEEENS_12float_e4m3_tENS5_IJlSB_lEEESI_SJ_NS4_8TiledMMAINS4_8MMA_AtomIJNS4_4SM904GMMA31MMA_64x256x32_F32E4M3E4M3_SS_TNILNSN_7ScaleInE1ELSP_1EEEEEENS4_6LayoutINS5_IJNSA_ILi2EEESB_SB_EEENS5_IJSB_NSA_ILi0EEESV_EEEEENS5_IJNS4_10UnderscoreESY_SY_EEEEENS4_13SM90_TMA_LOADENS4_14ComposedLayoutINS4_7SwizzleILi3ELi4ELi3EEENS4_18smem_ptr_flag_bitsILi8EEENSS_INS5_IJNSA_ILi8EEESG_EEENS5_IJSG_SB_EEEEEEEvNS4_8identityES11_S1B_vS1C_EENS_8epilogue10collective6detail29Sm90TmaWarpSpecializedAdapterINS1F_15DefaultEpilogueISI_SJ_SJ_NS1E_6thread17LinearCombinationISI_Li1EffLNS1J_9ScaleType4KindE0ELNS_15FloatRoundStyleE2ESI_EENS1_15EpilogueDefaultEEEEEvvEEEEvNT_6ParamsE:
        .type           _ZN7cutlass13device_kernelINS_4gemm6kernel13GemmUniversalIN4cute5tupleIJiiiiEEENS1_10collective13CollectiveMmaINS1_37MainloopSm90TmaGmmaWarpSpecializedFP8ILi4ENS5_IJNS4_1CILi1EEESB_SB_EEENS1_35KernelTmaWarpSpecializedCooperativeEEENS5_IJNSA_ILi256EEESF_NSA_ILi128EEEEEENS_12float_e4m3_tENS5_IJlSB_lEEESI_SJ_NS4_8TiledMMAINS4_8MMA_AtomIJNS4_4SM904GMMA31MMA_64x256x32_F32E4M3E4M3_SS_TNILNSN_7ScaleInE1ELSP_1EEEEEENS4_6LayoutINS5_IJNSA_ILi2EEESB_SB_EEENS5_IJSB_NSA_ILi0EEESV_EEEEENS5_IJNS4_10UnderscoreESY_SY_EEEEENS4_13SM90_TMA_LOADENS4_14ComposedLayoutINS4_7SwizzleILi3ELi4ELi3EEENS4_18smem_ptr_flag_bitsILi8EEENSS_INS5_IJNSA_ILi8EEESG_EEENS5_IJSG_SB_EEEEEEEvNS4_8identityES11_S1B_vS1C_EENS_8epilogue10collective6detail29Sm90TmaWarpSpecializedAdapterINS1F_15DefaultEpilogueISI_SJ_SJ_NS1E_6thread17LinearCombinationISI_Li1EffLNS1J_9ScaleType4KindE0ELNS_15FloatRoundStyleE2ESI_EENS1_15EpilogueDefaultEEEEEvvEEEEvNT_6ParamsE,@function
        .size           _ZN7cutlass13device_kernelINS_4gemm6kernel13GemmUniversalIN4cute5tupleIJiiiiEEENS1_10collective13CollectiveMmaINS1_37MainloopSm90TmaGmmaWarpSpecializedFP8ILi4ENS5_IJNS4_1CILi1EEESB_SB_EEENS1_35KernelTmaWarpSpecializedCooperativeEEENS5_IJNSA_ILi256EEESF_NSA_ILi128EEEEEENS_12float_e4m3_tENS5_IJlSB_lEEESI_SJ_NS4_8TiledMMAINS4_8MMA_AtomIJNS4_4SM904GMMA31MMA_64x256x32_F32E4M3E4M3_SS_TNILNSN_7ScaleInE1ELSP_1EEEEEENS4_6LayoutINS5_IJNSA_ILi2EEESB_SB_EEENS5_IJSB_NSA_ILi0EEESV_EEEEENS5_IJNS4_10UnderscoreESY_SY_EEEEENS4_13SM90_TMA_LOADENS4_14ComposedLayoutINS4_7SwizzleILi3ELi4ELi3EEENS4_18smem_ptr_flag_bitsILi8EEENSS_INS5_IJNSA_ILi8EEESG_EEENS5_IJSG_SB_EEEEEEEvNS4_8identityES11_S1B_vS1C_EENS_8epilogue10collective6detail29Sm90TmaWarpSpecializedAdapterINS1F_15DefaultEpilogueISI_SJ_SJ_NS1E_6thread17LinearCombinationISI_Li1EffLNS1J_9ScaleType4KindE0ELNS_15FloatRoundStyleE2ESI_EENS1_15EpilogueDefaultEEEEEvvEEEEvNT_6ParamsE,(.L_x_585 - _ZN7cutlass13device_kernelINS_4gemm6kernel13GemmUniversalIN4cute5tupleIJiiiiEEENS1_10collective13CollectiveMmaINS1_37MainloopSm90TmaGmmaWarpSpecializedFP8ILi4ENS5_IJNS4_1CILi1EEESB_SB_EEENS1_35KernelTmaWarpSpecializedCooperativeEEENS5_IJNSA_ILi256EEESF_NSA_ILi128EEEEEENS_12float_e4m3_tENS5_IJlSB_lEEESI_SJ_NS4_8TiledMMAINS4_8MMA_AtomIJNS4_4SM904GMMA31MMA_64x256x32_F32E4M3E4M3_SS_TNILNSN_7ScaleInE1ELSP_1EEEEEENS4_6LayoutINS5_IJNSA_ILi2EEESB_SB_EEENS5_IJSB_NSA_ILi0EEESV_EEEEENS5_IJNS4_10UnderscoreESY_SY_EEEEENS4_13SM90_TMA_LOADENS4_14ComposedLayoutINS4_7SwizzleILi3ELi4ELi3EEENS4_18smem_ptr_flag_bitsILi8EEENSS_INS5_IJNSA_ILi8EEESG_EEENS5_IJSG_SB_EEEEEEEvNS4_8identityES11_S1B_vS1C_EENS_8epilogue10collective6detail29Sm90TmaWarpSpecializedAdapterINS1F_15DefaultEpilogueISI_SJ_SJ_NS1E_6thread17LinearCombinationISI_Li1EffLNS1J_9ScaleType4KindE0ELNS_15FloatRoundStyleE2ESI_EENS1_15EpilogueDefaultEEEEEvvEEEEvNT_6ParamsE)
        .other          _ZN7cutlass13device_kernelINS_4gemm6kernel13GemmUniversalIN4cute5tupleIJiiiiEEENS1_10collective13CollectiveMmaINS1_37MainloopSm90TmaGmmaWarpSpecializedFP8ILi4ENS5_IJNS4_1CILi1EEESB_SB_EEENS1_35KernelTmaWarpSpecializedCooperativeEEENS5_IJNSA_ILi256EEESF_NSA_ILi128EEEEEENS_12float_e4m3_tENS5_IJlSB_lEEESI_SJ_NS4_8TiledMMAINS4_8MMA_AtomIJNS4_4SM904GMMA31MMA_64x256x32_F32E4M3E4M3_SS_TNILNSN_7ScaleInE1ELSP_1EEEEEENS4_6LayoutINS5_IJNSA_ILi2EEESB_SB_EEENS5_IJSB_NSA_ILi0EEESV_EEEEENS5_IJNS4_10UnderscoreESY_SY_EEEEENS4_13SM90_TMA_LOADENS4_14ComposedLayoutINS4_7SwizzleILi3ELi4ELi3EEENS4_18smem_ptr_flag_bitsILi8EEENSS_INS5_IJNSA_ILi8EEESG_EEENS5_IJSG_SB_EEEEEEEvNS4_8identityES11_S1B_vS1C_EENS_8epilogue10collective6detail29Sm90TmaWarpSpecializedAdapterINS1F_15DefaultEpilogueISI_SJ_SJ_NS1E_6thread17LinearCombinationISI_Li1EffLNS1J_9ScaleType4KindE0ELNS_15FloatRoundStyleE2ESI_EENS1_15EpilogueDefaultEEEEEvvEEEEvNT_6ParamsE,@"STO_CUDA_ENTRY STV_DEFAULT"
_ZN7cutlass13device_kernelINS_4gemm6kernel13GemmUniversalIN4cute5tupleIJiiiiEEENS1_10collective13CollectiveMmaINS1_37MainloopSm90TmaGmmaWarpSpecializedFP8ILi4ENS5_IJNS4_1CILi1EEESB_SB_EEENS1_35KernelTmaWarpSpecializedCooperativeEEENS5_IJNSA_ILi256EEESF_NSA_ILi128EEEEEENS_12float_e4m3_tENS5_IJlSB_lEEESI_SJ_NS4_8TiledMMAINS4_8MMA_AtomIJNS4_4SM904GMMA31MMA_64x256x32_F32E4M3E4M3_SS_TNILNSN_7ScaleInE1ELSP_1EEEEEENS4_6LayoutINS5_IJNSA_ILi2EEESB_SB_EEENS5_IJSB_NSA_ILi0EEESV_EEEEENS5_IJNS4_10UnderscoreESY_SY_EEEEENS4_13SM90_TMA_LOADENS4_14ComposedLayoutINS4_7SwizzleILi3ELi4ELi3EEENS4_18smem_ptr_flag_bitsILi8EEENSS_INS5_IJNSA_ILi8EEESG_EEENS5_IJSG_SB_EEEEEEEvNS4_8identityES11_S1B_vS1C_EENS_8epilogue10collective6detail29Sm90TmaWarpSpecializedAdapterINS1F_15DefaultEpilogueISI_SJ_SJ_NS1E_6thread17LinearCombinationISI_Li1EffLNS1J_9ScaleType4KindE0ELNS_15FloatRoundStyleE2ESI_EENS1_15EpilogueDefaultEEEEEvvEEEEvNT_6ParamsE:
[----:B------:R-:W0:Y:S02]  /*0000*/  LDC R1, c[0x0][0x28] ;  /* 0x00000a00ff017b82 */ /* 0x000e240000000800 */
[----:B0-----:R-:W-:Y:S01]  /*0010*/  VIADD R1, R1, 0xfffff340 ;  /* 0xfffff34001017836 */ /* 0x001fe20000000000 */
[----:B------:R-:W0:Y:S01]  /*0020*/  S2R R2, SR_TID.X ;  /* 0x0000000000027919 */ /* 0x000e220000002100 */
[----:B------:R-:W-:Y:S01]  /*0030*/  ELECT P0, URZ, PT ;  /* 0x00000000003f782f */ /* 0x000fe20003800000 */
[----:B------:R-:W-:Y:S01]  /*0040*/  BSSY B0, `(.L_x_0) ;  /* 0x0000015000007945 */ /* 0x000fe20003800000 */
[--C-:B0-----:R-:W-:Y:S02]  /*0050*/  SHF.R.U32.HI R0, RZ, 0x5, R2.reuse ;  /* 0x00000005ff007819 */ /* 0x101fe40000011602 */
[----:B------:R-:W-:-:S03]  /*0060*/  SHF.R.U32.HI R2, RZ, 0x7, R2 ;  /* 0x00000007ff027819 */ /* 0x000fc60000011602 */
[----:B------:R-:W0:Y:S04]  /*0070*/  SHFL.IDX PT, R3, R0, RZ, 0x1f ;  /* 0x00001fff00037589 */ /* 0x000e2800000e0000 */
[----:B------:R-:W1:Y:S01]  /*0080*/  SHFL.IDX PT, R2, R2, RZ, 0x1f ;  /* 0x00001fff02027589 */ /* 0x000e6200000e0000 */
[----:B0-----:R-:W-:Y:S02]  /*0090*/  R2UR UR4, R3 ;  /* 0x00000000030472ca */ /* 0x001fe400000e0000 */
[----:B-1----:R-:W-:-:S11]  /*00a0*/  R2UR UR6, R2 ;  /* 0x00000000020672ca */ /* 0x002fd600000e0000 */
[----:B------:R-:W-:Y:S02]  /*00b0*/  USHF.R.S32.HI UR5, URZ, 0x1f, UR4 ;  /* 0x0000001f3f057899 */ /* 0x000fe40008011404 */
[----:B------:R-:W-:Y:S02]  /*00c0*/  ISETP.NE.OR P0, PT, RZ, UR4, !P0 ;  /* 0x00000004ff007c0c */ /* 0x000fe4000c705670 */
[----:B------:R-:W-:-:S04]  /*00d0*/  ULEA.HI UR5, UR5, UR4, URZ, 0x2 ;  /* 0x0000000405057291 */ /* 0x000fc8000f8f103f */
[----:B------:R-:W-:-:S04]  /*00e0*/  ULOP3.LUT UR5, UR5, 0xfffffffc, URZ, 0xc0, !UPT ;  /* 0xfffffffc05057892 */ /* 0x000fc8000f8ec03f */
[----:B------:R-:W-:-:S03]  /*00f0*/  UIADD3 UR8, UR4, -UR5, URZ ;  /* 0x8000000504087290 */ /* 0x000fc6000fffe03f */
[----:B------:R-:W-:Y:S09]  /*0100*/  @P0 BRA `(.L_x_1) ;  /* 0x0000000000200947 */ /* 0x000ff20003800000 */
[----:B------:R-:W-:Y:S02]  /*0110*/  ULDC.64 UR4, c[0x0][0x198] ;  /* 0x0000660000047ab9 */ /* 0x000fe40000000a00 */
[----:B------:R-:W-:Y:S02]  /*0120*/  UIADD3 UR10, UP0, UR4, 0xf0, URZ ;  /* 0x000000f0040a7890 */ /* 0x000fe4000ff1e03f */
[----:B------:R-:W-:Y:S02]  /*0130*/  UIADD3 UR4, UP1, UR4, 0x1f0, URZ ;  /* 0x000001f004047890 */ /* 0x000fe4000ff3e03f */
[----:B------:R-:W-:Y:S02]  /*0140*/  UIADD3.X UR11, URZ, UR5, URZ, UP0, !UPT ;  /* 0x000000053f0b7290 */ /* 0x000fe400087fe43f */
[----:B------:R-:W-:-:S07]  /*0150*/  UIADD3.X UR5, URZ, UR5, URZ, UP1, !UPT ;  /* 0x000000053f057290 */ /* 0x000fce0008ffe43f */
[----:B------:R0:W-:Y:S02]  /*0160*/  UTMACCTL.PF [UR10] ;  /* 0x000000000a0079b9 */ /* 0x0001e40008040000 */
[----:B------:R0:W-:Y:S02]  /*0170*/  UTMACCTL.PF [UR4] ;  /* 0x00000000040079b9 */ /* 0x0001e40008040000 */
[----:B0-----:R-:W-:Y:S01]  /*0180*/  NOP ;  /* 0x0000000000007918 */ /* 0x001fe20000000000 */
.L_x_1:
[----:B------:R-:W-:Y:S05]  /*0190*/  BSYNC B0 ;  /* 0x0000000000007941 */ /* 0x000fea0003800000 */
.L_x_0:
[----:B------:R-:W0:Y:S01]  /*01a0*/  SHFL.IDX PT, R2, R0, RZ, 0x1f ;  /* 0x00001fff00027589 */ /* 0x000e2200000e0000 */
[----:B------:R-:W-:Y:S01]  /*01b0*/  UISETP.NE.AND UP0, UPT, UR8, 0x3, UPT ;  /* 0x000000030800788c */ /* 0x000fe2000bf05270 */
[----:B------:R-:W-:Y:S01]  /*01c0*/  ISETP.NE.AND P1, PT, RZ, UR6, PT ;  /* 0x00000006ff007c0c */ /* 0x000fe2000bf25270 */
[----:B------:R-:W-:Y:S02]  /*01d0*/  UIADD3 UR10, UR6, -0x1, URZ ;  /* 0xffffffff060a7890 */ /* 0x000fe4000fffe03f */
[----:B------:R-:W-:Y:S02]  /*01e0*/  UISETP.EQ.OR UP0, UPT, UR8, URZ, !UP0 ;  /* 0x0000003f0800728c */ /* 0x000fe4000c702670 */
[----:B------:R-:W-:Y:S02]  /*01f0*/  UISETP.GE.U32.AND UP1, UPT, UR10, 0x2, UPT ;  /* 0x000000020a00788c */ /* 0x000fe4000bf26070 */
[----:B------:R-:W-:-:S04]  /*0200*/  UISETP.EQ.AND UP0, UPT, UR6, URZ, UP0 ;  /* 0x0000003f0600728c */ /* 0x000fc80008702270 */
[----:B------:R-:W-:-:S04]  /*0210*/  USEL UR13, URZ, 0x1, !UP0 ;  /* 0x000000013f0d7887 */ /* 0x000fc8000c000000 */
[----:B------:R-:W-:Y:S01]  /*0220*/  USEL UR13, UR13, 0x2, UP1 ;  /* 0x000000020d0d7887 */ /* 0x000fe20008800000 */
[----:B0-----:R-:W-:-:S13]  /*0230*/  ISETP.NE.AND P0, PT, R2, RZ, PT ;  /* 0x000000ff0200720c */ /* 0x001fda0003f05270 */
[----:B------:R-:W-:Y:S05]  /*0240*/  @P0 BRA `(.L_x_2) ;  /* 0x0000000000580947 */ /* 0x000fea0003800000 */
[----:B------:R-:W0:Y:S01]  /*0250*/  S2UR UR9, SR_CgaCtaId ;  /* 0x00000000000979c3 */ /* 0x000e220000008800 */
[----:B------:R-:W-:Y:S01]  /*0260*/  UMOV UR4, 0x400 ;  /* 0x0000040000047882 */ /* 0x000fe20000000000 */
[----:B------:R-:W-:Y:S01]  /*0270*/  UMOV UR5, 0x1 ;  /* 0x0000000100057882 */ /* 0x000fe20000000000 */
[----:B------:R-:W-:Y:S01]  /*0280*/  UMOV UR6, 0x100 ;  /* 0x0000010000067882 */ /* 0x000fe20000000000 */
[----:B------:R-:W-:Y:S01]  /*0290*/  ELECT P0, URZ, PT ;  /* 0x00000000003f782f */ /* 0x000fe20003800000 */
[----:B------:R-:W-:-:S04]  /*02a0*/  UIADD3 UR6, -UR6, 0x100000, URZ ;  /* 0x0010000006067890 */ /* 0x000fc8000fffe13f */
[----:B------:R-:W-:Y:S02]  /*02b0*/  USHF.L.U32 UR7, UR6, 0xb, URZ ;  /* 0x0000000b06077899 */ /* 0x000fe4000800063f */
[----:B------:R-:W-:Y:S02]  /*02c0*/  USHF.L.U32 UR6, UR6, 0x1, URZ ;  /* 0x0000000106067899 */ /* 0x000fe4000800063f */
[----:B0-----:R-:W-:Y:S02]  /*02d0*/  ULEA UR9, UR9, UR4, 0x18 ;  /* 0x0000000409097291 */ /* 0x001fe4000f8ec03f */
[----:B------:R-:W-:-:S04]  /*02e0*/  UIADD3 UR4, -UR5, 0x100000, URZ ;  /* 0x0010000005047890 */ /* 0x000fc8000fffe13f */
[----:B------:R-:W-:Y:S02]  /*02f0*/  USHF.L.U32 UR5, UR4, 0xb, URZ ;  /* 0x0000000b04057899 */ /* 0x000fe4000800063f */
[----:B------:R-:W-:Y:S01]  /*0300*/  USHF.L.U32 UR4, UR4, 0x1, URZ ;  /* 0x0000000104047899 */ /* 0x000fe2000800063f */
[----:B------:R-:W0:Y:S11]  /*0310*/  FENCE.VIEW.ASYNC.S ;  /* 0x00000000000073c6 */ /* 0x000e360000000000 */
[----:B0-----:R0:W1:Y:S01]  /*0320*/  SYNCS.EXCH.64 URZ, [UR9], UR4 ;  /* 0x00000004093f75b2 */ /* 0x0010620008000100 */
[----:B------:R0:W2:Y:S01]  /*0330*/  SYNCS.EXCH.64 URZ, [UR9+0x20], UR6 ;  /* 0x00002006093f75b2 */ /* 0x0000a20008000100 */
[----:B------:R0:W3:Y:S01]  /*0340*/  SYNCS.EXCH.64 URZ, [UR9+0x8], UR4 ;  /* 0x00000804093f75b2 */ /* 0x0000e20008000100 */
[----:B------:R0:W4:Y:S01]  /*0350*/  SYNCS.EXCH.64 URZ, [UR9+0x28], UR6 ;  /* 0x00002806093f75b2 */ /* 0x0001220008000100 */
[----:B------:R0:W0:Y:S01]  /*0360*/  SYNCS.EXCH.64 URZ, [UR9+0x10], UR4 ;  /* 0x00001004093f75b2 */ /* 0x0000220008000100 */
[----:B------:R0:W0:Y:S01]  /*0370*/  SYNCS.EXCH.64 URZ, [UR9+0x30], UR6 ;  /* 0x00003006093f75b2 */ /* 0x0000220008000100 */
[----:B------:R0:W0:Y:S01]  /*0380*/  SYNCS.EXCH.64 URZ, [UR9+0x18], UR4 ;  /* 0x00001804093f75b2 */ /* 0x0000220008000100 */
[----:B------:R0:W0:Y:S01]  /*0390*/  SYNCS.EXCH.64 URZ, [UR9+0x38], UR6 ;  /* 0x00003806093f75b2 */ /* 0x0000220008000100 */
[----:B------:R-:W-:Y:S01]  /*03a0*/  NOP ;  /* 0x0000000000007918 */ /* 0x000fe20000000000 */
.L_x_2:
[----:B------:R-:W5:Y:S01]  /*03b0*/  LDC R2, c[0x0][0x65c] ;  /* 0x00019700ff027b82 */ /* 0x000f620000000800 */
[----:B------:R-:W1:Y:S01]  /*03c0*/  SHFL.IDX PT, R0, R0, RZ, 0x1f ;  /* 0x00001fff00007589 */ /* 0x000e6200000e0000 */
[----:B------:R-:W-:Y:S01]  /*03d0*/  ELECT P0, URZ, PT ;  /* 0x00000000003f782f */ /* 0x000fe20003800000 */
[----:B------:R-:W-:Y:S01]  /*03e0*/  IMAD.MOV.U32 R3, RZ, RZ, RZ ;  /* 0x000000ffff037224 */ /* 0x000fe200078e00ff */
[----:B0-----:R-:W-:Y:S01]  /*03f0*/  UMOV UR4, 0x20 ;  /* 0x0000002000047882 */ /* 0x001fe20000000000 */
[----:B------:R-:W0:Y:S01]  /*0400*/  S2R R11, SR_CTAID.Y ;  /* 0x00000000000b7919 */ /* 0x000e220000002600 */
[----:B------:R-:W-:Y:S01]  /*0410*/  NOP ;  /* 0x0000000000007918 */ /* 0x000fe20000000000 */
[----:B------:R-:W-:Y:S01]  /*0420*/  NOP ;  /* 0x0000000000007918 */ /* 0x000fe20000000000 */
[----:B-----5:R-:W-:Y:S02]  /*0430*/  ISETP.NE.AND P4, PT, R2, 0x1, PT ;  /* 0x000000010200780c */ /* 0x020fe40003f85270 */
[----:B------:R-:W5:Y:S01]  /*0440*/  S2R R2, SR_CTAID.X ;  /* 0x0000000000027919 */ /* 0x000f620000002500 */
[----:B-1----:R-:W-:-:S10]  /*0450*/  ISETP.NE.OR P0, PT, R0, RZ, !P0 ;  /* 0x000000ff0000720c */ /* 0x002fd40004705670 */
[----:B------:R-:W5:Y:S01]  /*0460*/  @P4 LDC R7, c[0x0][0x10] ;  /* 0x00000400ff074b82 */ /* 0x000f620000000800 */
[----:B0-----:R-:W-:Y:S02]  /*0470*/  @P4 IMAD.MOV.U32 R4, RZ, RZ, R11 ;  /* 0x000000ffff044224 */ /* 0x001fe400078e000b */
[----:B------:R-:W-:Y:S01]  /*0480*/  VOTEU.ALL UP0, P0 ;  /* 0x00000000003f7886 */ /* 0x000fe20000000000 */
[----:B------:R-:W-:Y:S01]  /*0490*/  @P4 IMAD.MOV.U32 R5, RZ, RZ, RZ ;  /* 0x000000ffff054224 */ /* 0x000fe200078e00ff */
[----:B------:R-:W-:Y:S01]  /*04a0*/  VOTEU.ALL UP1, P0 ;  /* 0x00000000003f7886 */ /* 0x000fe20000020000 */
[----:B------:R-:W-:Y:S02]  /*04b0*/  @P4 IMAD.MOV.U32 R13, RZ, RZ, RZ ;  /* 0x000000ffff0d4224 */ /* 0x000fe400078e00ff */
[----:B------:R-:W0:Y:S01]  /*04c0*/  @!P4 LDC R9, c[0x0][0xc] ;  /* 0x00000300ff09cb82 */ /* 0x000e220000000800 */
[----:B------:R-:W-:Y:S01]  /*04d0*/  @!UP0 UMOV UR6, 0x400 ;  /* 0x0000040000068882 */ /* 0x000fe20000000000 */
[----:B------:R-:W-:-:S04]  /*04e0*/  @!UP0 UIADD3 UR4, -UR4, 0x100000, URZ ;  /* 0x0010000004048890 */ /* 0x000fc8000fffe13f */
[----:B------:R-:W-:Y:S02]  /*04f0*/  @!UP0 USHF.L.U32 UR5, UR4, 0xb, URZ ;  /* 0x0000000b04058899 */ /* 0x000fe4000800063f */
[----:B------:R-:W-:Y:S01]  /*0500*/  @!UP0 USHF.L.U32 UR4, UR4, 0x1, URZ ;  /* 0x0000000104048899 */ /* 0x000fe2000800063f */
[----:B------:R-:W1:Y:S01]  /*0510*/  @!UP0 S2UR UR7, SR_CgaCtaId ;  /* 0x00000000000789c3 */ /* 0x000e620000008800 */
[----:B-----5:R-:W-:-:S04]  /*0520*/  @P4 IMAD.WIDE.U32 R6, R2, R7, R4 ;  /* 0x0000000702064225 */ /* 0x020fc800078e0004 */
[----:B------:R-:W-:Y:S02]  /*0530*/  @P4 IMAD.MOV.U32 R10, RZ, RZ, R6 ;  /* 0x000000ffff0a4224 */ /* 0x000fe400078e0006 */
[----:B------:R-:W-:Y:S02]  /*0540*/  @P4 IMAD.IADD R14, R7, 0x1, R13 ;  /* 0x00000001070e4824 */ /* 0x000fe400078e020d */
[----:B0-----:R-:W-:-:S04]  /*0550*/  @!P4 IMAD.WIDE.U32 R4, R9, R11, R2 ;  /* 0x0000000b0904c225 */ /* 0x001fc800078e0002 */
[----:B------:R-:W-:Y:S02]  /*0560*/  @!P4 IMAD.MOV.U32 R10, RZ, RZ, R4 ;  /* 0x000000ffff0ac224 */ /* 0x000fe400078e0004 */
[----:B------:R-:W-:Y:S01]  /*0570*/  @!P4 IMAD.MOV.U32 R14, RZ, RZ, R5 ;  /* 0x000000ffff0ec224 */ /* 0x000fe200078e0005 */
[----:B-1----:R-:W-:Y:S02]  /*0580*/  @!UP0 ULEA UR6, UR7, UR6, 0x18 ;  /* 0x0000000607068291 */ /* 0x002fe4000f8ec03f */
[----:B------:R0:W-:Y:S01]  /*0590*/  STL [R1+0x454], R10 ;  /* 0x0004540a01007387 */ /* 0x0001e20000100800 */
[----:B------:R-:W-:-:S03]  /*05a0*/  VOTEU.ALL UP0, P0 ;  /* 0x00000000003f7886 */ /* 0x000fc60000000000 */
[----:B------:R0:W-:Y:S04]  /*05b0*/  STL [R1+0x450], R14 ;  /* 0x0004500e01007387 */ /* 0x0001e80000100800 */
[----:B------:R-:W1:Y:S02]  /*05c0*/  FENCE.VIEW.ASYNC.S ;  /* 0x00000000000073c6 */ /* 0x000e640000000000 */
[----:B-1----:R0:W2:Y:S01]  /*05d0*/  @!UP0 SYNCS.EXCH.64 URZ, [UR6+0x50], UR4 ;  /* 0x00005004063f85b2 */ /* 0x0020a20008000100 */
[----:B------:R0:W2:Y:S01]  /*05e0*/  @!UP1 SYNCS.EXCH.64 URZ, [UR6+0x58], UR4 ;  /* 0x00005804063f95b2 */ /* 0x0000a20008000100 */
[----:B------:R-:W-:Y:S01]  /*05f0*/  NOP ;  /* 0x0000000000007918 */ /* 0x000fe20000000000 */
[----:B--234-:R-:W-:Y:S06]  /*0600*/  BAR.SYNC.DEFER_BLOCKING 0x0 ;  /* 0x0000000000007b1d */ /* 0x01cfec0000010000 */
[----:B0-----:R-:W-:Y:S05]  /*0610*/  @!P1 BRA `(.L_x_3) ;  /* 0x0000027c00049947 */ /* 0x001fea0003800000 */
[----:B------:R-:W-:-:S06]  /*0620*/  UISETP.GT.U32.AND UP0, UPT, UR10, 0x1, UPT ;  /* 0x000000010a00788c */ /* 0x000fcc000bf04070 */
[----:B------:R-:W-:-:S13]  /*0630*/  PLOP3.LUT P0, PT, PT, PT, UP0, 0x80, 0x0 ;  /* 0x000000000000781c */ /* 0x000fda0003f0f008 */
[----:B------:R-:W-:Y:S05]  /*0640*/  @P0 EXIT ;  /* 0x000000000000094d */ /* 0x000fea0003800000 */
[----:B------:R-:W-:Y:S01]  /*0650*/  IMAD.MOV.U32 R5, RZ, RZ, -0x1 ;  /* 0xffffffffff057424 */ /* 0x000fe200078e00ff */
[----:B------:R-:W-:Y:S01]  /*0660*/  ULDC.64 UR4, c[0x0][0x650] ;  /* 0x0001940000047ab9 */ /* 0x000fe20000000a00 */
[----:B------:R-:W-:Y:S01]  /*0670*/  IMAD.MOV.U32 R4, RZ, RZ, -0x1 ;  /* 0xffffffffff047424 */ /* 0x000fe200078e00ff */
[----:B------:R-:W-:Y:S01]  /*0680*/  ISETP.GE.U32.AND P0, PT, R10, UR4, PT ;  /* 0x000000040a007c0c */ /* 0x000fe2000bf06070 */
[----:B------:R-:W-:Y:S01]  /*0690*/  UMOV UR9, 0xffffffff ;  /* 0xffffffff00097882 */ /* 0x000fe20000000000 */
[----:B------:R0:W-:Y:S01]  /*06a0*/  STL [R1+0x45c], R5 ;  /* 0x00045c0501007387 */ /* 0x0001e20000100800 */
[----:B------:R-:W-:Y:S02]  /*06b0*/  PRMT R0, RZ, 0x7610, R0 ;  /* 0x00007610ff007816 */ /* 0x000fe40000000000 */
[----:B------:R-:W-:Y:S01]  /*06c0*/  ISETP.GE.U32.AND.EX P0, PT, R14, UR5, PT, P0 ;  /* 0x000000050e007c0c */ /* 0x000fe2000bf06100 */
[----:B------:R0:W-:-:S12]  /*06d0*/  STL [R1+0x458], R4 ;  /* 0x0004580401007387 */ /* 0x0001d80000100800 */
[----:B0-----:R-:W-:Y:S05]  /*06e0*/  @P0 BRA `(.L_x_4) ;  /* 0x00000004006c0947 */ /* 0x001fea0003800000 */
[----:B------:R-:W-:Y:S01]  /*06f0*/  ULDC.64 UR14, c[0x0][0x628] ;  /* 0x00018a00000e7ab9 */ /* 0x000fe20000000a00 */
[----:B------:R-:W0:Y:S01]  /*0700*/  LDC.64 R12, c[0x0][0x620] ;  /* 0x00018800ff0c7b82 */ /* 0x000e220000000a00 */
[----:B------:R-:W-:Y:S01]  /*0710*/  ISETP.NE.U32.AND P0, PT, RZ, UR14, PT ;  /* 0x0000000eff007c0c */ /* 0x000fe2000bf05070 */
[----:B------:R-:W-:Y:S01]  /*0720*/  ULDC UR11, c[0x0][0x630] ;  /* 0x00018c00000b7ab9 */ /* 0x000fe20000000800 */
[----:B------:R-:W-:Y:S02]  /*0730*/  R2UR UR4, R10 ;  /* 0x000000000a0472ca */ /* 0x000fe400000e0000 */
[----:B------:R-:W-:Y:S02]  /*0740*/  ISETP.NE.AND.EX P0, PT, RZ, UR15, PT, P0 ;  /* 0x0000000fff007c0c */ /* 0x000fe4000bf05300 */
[----:B------:R-:W-:-:S11]  /*0750*/  R2UR UR5, R14 ;  /* 0x000000000e0572ca */ /* 0x000fd600000e0000 */
[----:B------:R-:W-:Y:S05]  /*0760*/  @!P0 BRA `(.L_x_5) ;  /* 0x0000000000308947 */ /* 0x000fea0003800000 */
[----:B------:R-:W-:Y:S01]  /*0770*/  R2UR UR4, R10 ;  /* 0x000000000a0472ca */ /* 0x000fe200000e0000 */
[----:B------:R-:W-:Y:S01]  /*0780*/  ULDC UR8, c[0x0][0x634] ;  /* 0x00018d0000087ab9 */ /* 0x000fe20000000800 */
[----:B------:R-:W-:-:S11]  /*0790*/  R2UR UR10, R14 ;  /* 0x000000000e0a72ca */ /* 0x000fd600000e0000 */
[----:B------:R-:W-:-:S04]  /*07a0*/  UIADD3 UR8, UP0, UR4, UR8, URZ ;  /* 0x0000000804087290 */ /* 0x000fc8000ff1e03f */
[----:B------:R-:W-:-:S04]  /*07b0*/  UIADD3.X UR10, URZ, UR10, URZ, UP0, !UPT ;  /* 0x0000000a3f0a7290 */ /* 0x000fc800087fe43f */
[----:B------:R-:W-:-:S04]  /*07c0*/  UIMAD.WIDE.U32 UR4, UR10, UR14, URZ ;  /* 0x0000000e0a0472a5 */ /* 0x000fc8000f8e003f */
[----:B------:R-:W-:Y:S02]  /*07d0*/  UIMAD.WIDE.U32 UR6, UP0, UR8, UR15, UR4 ;  /* 0x0000000f080672a5 */ /* 0x000fe4000f800004 */
[----:B------:R-:W-:Y:S02]  /*07e0*/  UIMAD.WIDE.U32 UR4, UR8, UR14, URZ ;  /* 0x0000000e080472a5 */ /* 0x000fe4000f8e003f */
[----:B------:R-:W-:Y:S02]  /*07f0*/  UIADD3.X UR9, URZ, URZ, URZ, UP0, !UPT ;  /* 0x0000003f3f097290 */ /* 0x000fe400087fe43f */
[----:B------:R-:W-:Y:S01]  /*0800*/  UIADD3 URZ, UP0, UR5, UR6, URZ ;  /* 0x00000006053f7290 */ /* 0x000fe2000ff1e03f */
[----:B------:R-:W-:-:S03]  /*0810*/  UMOV UR8, UR7 ;  /* 0x0000000700087c82 */ /* 0x000fc60008000000 */
[----:B------:R-:W-:-:S12]  /*0820*/  UIMAD.WIDE.U32.X UR4, UR10, UR15, UR8, UP0 ;  /* 0x0000000f0a0472a5 */ /* 0x000fd800080e0408 */
.L_x_5:
[----:B------:R-:W-:Y:S01]  /*0830*/  USHF.R.U64 UR9, UR4, UR11, UR5 ;  /* 0x0000000b04097299 */ /* 0x000fe20008001205 */
[----:B------:R-:W1:Y:S01]  /*0840*/  LDC R8, c[0x0][0x618] ;  /* 0x00018600ff087b82 */ /* 0x000e620000000800 */
[----:B------:R-:W-:Y:S01]  /*0850*/  USHF.R.U32.HI UR4, URZ, UR11, UR5 ;  /* 0x0000000b3f047299 */ /* 0x000fe20008011605 */
[----:B------:R-:W-:Y:S01]  /*0860*/  I2FP.F32.U32 R0, R2 ;  /* 0x0000000200007245 */ /* 0x000fe20000201000 */
[----:B------:R-:W-:Y:S01]  /*0870*/  IMAD.MOV.U32 R4, RZ, RZ, R10 ;  /* 0x000000ffff047224 */ /* 0x000fe200078e000a */
[----:B------:R-:W-:Y:S01]  /*0880*/  ULDC UR5, c[0x0][0x150] ;  /* 0x0000540000057ab9 */ /* 0x000fe20000000800 */
[----:B------:R-:W-:Y:S01]  /*0890*/  IADD3 R7, P0, RZ, -UR9, RZ ;  /* 0x80000009ff077c10 */ /* 0x000fe2000ff1e0ff */
[----:B------:R-:W-:Y:S02]  /*08a0*/  IMAD.MOV.U32 R5, RZ, RZ, R14 ;  /* 0x000000ffff057224 */ /* 0x000fe400078e000e */
[----:B------:R-:W-:Y:S01]  /*08b0*/  FMUL R0, R0, UR5 ;  /* 0x0000000500007c20 */ /* 0x000fe20008400000 */
[----:B------:R-:W2:Y:S01]  /*08c0*/  LDC.64 R20, c[0x0][0x640] ;  /* 0x00019000ff147b82 */ /* 0x000ea20000000a00 */
[----:B------:R-:W-:Y:S01]  /*08d0*/  IMAD.X R9, RZ, RZ, ~UR4, P0 ;  /* 0x80000004ff097e24 */ /* 0x000fe200080e06ff */
[----:B------:R-:W-:Y:S01]  /*08e0*/  ULDC UR4, c[0x0][0x154] ;  /* 0x0000550000047ab9 */ /* 0x000fe20000000800 */
[----:B0-----:R-:W-:-:S02]  /*08f0*/  IMAD.WIDE.U32 R4, R7, R12, R4 ;  /* 0x0000000c07047225 */ /* 0x001fc400078e0004 */
[----:B------:R-:W0:Y:S03]  /*0900*/  F2I.U32.TRUNC.NTZ R0, R0 ;  /* 0x0000000000007305 */ /* 0x000e26000020f000 */
[----:B------:R-:W3:Y:S01]  /*0910*/  LDC R3, c[0x0][0x144] ;  /* 0x00005100ff037b82 */ /* 0x000ee20000000800 */
[----:B------:R-:W-:-:S04]  /*0920*/  IMAD R6, R9, R12, RZ ;  /* 0x0000000c09067224 */ /* 0x000fc800078e02ff */
[----:B------:R-:W-:-:S03]  /*0930*/  IMAD R7, R7, R13, R6 ;  /* 0x0000000d07077224 */ /* 0x000fc600078e0206 */
[----:B------:R-:W4:Y:S01]  /*0940*/  LDC R10, c[0x0][0x608] ;  /* 0x00018200ff0a7b82 */ /* 0x000f220000000800 */
[----:B------:R-:W-:Y:S02]  /*0950*/  IMAD.IADD R5, R5, 0x1, R7 ;  /* 0x0000000105057824 */ /* 0x000fe400078e0207 */
[----:B------:R-:W-:Y:S02]  /*0960*/  IMAD.MOV.U32 R7, RZ, RZ, -0x1 ;  /* 0xffffffffff077424 */ /* 0x000fe400078e00ff */
[----:B0-----:R-:W-:Y:S01]  /*0970*/  IMAD.MOV R6, RZ, RZ, -R0 ;  /* 0x000000ffff067224 */ /* 0x001fe200078e0a00 */
[----:B-1----:R-:W-:Y:S02]  /*0980*/  SHF.R.U64 R14, R4, R8, R5 ;  /* 0x00000008040e7219 */ /* 0x002fe40000001205 */
[----:B------:R-:W0:Y:S01]  /*0990*/  LDC R18, c[0x0][0x658] ;  /* 0x00019600ff127b82 */ /* 0x000e220000000800 */
[----:B------:R-:W-:Y:S02]  /*09a0*/  I2FP.F32.U32 R4, R11 ;  /* 0x0000000b00047245 */ /* 0x000fe40000201000 */
[----:B--2---:R-:W-:-:S02]  /*09b0*/  ISETP.NE.U32.AND P0, PT, R20, RZ, PT ;  /* 0x000000ff1400720c */ /* 0x004fc40003f05070 */
[----:B------:R-:W-:Y:S01]  /*09c0*/  SHF.R.U32.HI R5, RZ, R8, R5 ;  /* 0x00000008ff057219 */ /* 0x000fe20000011605 */
[----:B------:R-:W-:Y:S01]  /*09d0*/  FMUL R4, R4, UR4 ;  /* 0x0000000404047c20 */ /* 0x000fe20008400000 */
[----:B------:R-:W-:Y:S01]  /*09e0*/  ISETP.NE.AND.EX P0, PT, R21, RZ, PT, P0 ;  /* 0x000000ff1500720c */ /* 0x000fe20003f05300 */
[----:B------:R-:W1:Y:S01]  /*09f0*/  LDC R12, c[0x0][0x148] ;  /* 0x00005200ff0c7b82 */ /* 0x000e620000000800 */
[----:B---3--:R-:W-:-:S07]  /*0a00*/  IMAD R0, R3, R6, R2 ;  /* 0x0000000603007224 */ /* 0x008fce00078e0202 */
[----:B------:R-:W2:Y:S01]  /*0a10*/  LDC R16, c[0x0][0x600] ;  /* 0x00018000ff107b82 */ /* 0x000ea20000000800 */
[-CC-:B----4-:R-:W-:Y:S02]  /*0a20*/  SHF.R.U64 R22, R14, R10.reuse, R5.reuse ;  /* 0x0000000a0e167219 */ /* 0x190fe40000001205 */
[----:B------:R-:W-:Y:S01]  /*0a30*/  SHF.R.U32.HI R3, RZ, R10, R5 ;  /* 0x0000000aff037219 */ /* 0x000fe20000011605 */
[----:B------:R-:W-:Y:S01]  /*0a40*/  IMAD.MOV.U32 R5, RZ, RZ, 0x1 ;  /* 0x00000001ff057424 */ /* 0x000fe200078e00ff */
[----:B------:R3:W4:Y:S03]  /*0a50*/  F2I.U32.TRUNC.NTZ R10, R4 ;  /* 0x00000004000a7305 */ /* 0x000726000020f000 */
[----:B------:R-:W1:Y:S01]  /*0a60*/  LDC R15, c[0x0][0x648] ;  /* 0x00019200ff0f7b82 */ /* 0x000e620000000800 */
[-C--:B0-----:R-:W-:Y:S02]  /*0a70*/  SHF.L.U32 R2, R7, R18.reuse, RZ ;  /* 0x0000001207027219 */ /* 0x081fe400000006ff */
[----:B------:R-:W-:-:S02]  /*0a80*/  SHF.R.U64 R24, R22, R18, R3 ;  /* 0x0000001216187219 */ /* 0x000fc40000001203 */
[----:B------:R-:W-:Y:S02]  /*0a90*/  LOP3.LUT R9, RZ, R2, RZ, 0x33, !PT ;  /* 0x00000002ff097212 */ /* 0x000fe400078e33ff */
[-C--:B------:R-:W-:Y:S01]  /*0aa0*/  SHF.R.U32.HI R3, RZ, R18.reuse, R3 ;  /* 0x00000012ff037219 */ /* 0x080fe20000011603 */
[----:B------:R-:W0:Y:S01]  /*0ab0*/  LDC R17, c[0x0][0x638] ;  /* 0x00018e00ff117b82 */ /* 0x000e220000000800 */
[----:B------:R-:W-:Y:S01]  /*0ac0*/  SHF.L.U32 R8, R5, R18, RZ ;  /* 0x0000001205087219 */ /* 0x000fe200000006ff */
[----:B------:R-:W-:-:S06]  /*0ad0*/  IMAD.MOV.U32 R2, RZ, RZ, R24 ;  /* 0x000000ffff027224 */ /* 0x000fcc00078e0018 */
[----:B------:R-:W0:Y:S01]  /*0ae0*/  LDC R19, c[0x0][0x610] ;  /* 0x00018400ff137b82 */ /* 0x000e220000000800 */
[----:B---34-:R-:W-:Y:S05]  /*0af0*/  @!P0 BRA `(.L_x_6) ;  /* 0x0000000000288947 */ /* 0x018fea0003800000 */
[----:B------:R-:W3:Y:S02]  /*0b00*/  LDC R7, c[0x0][0x64c] ;  /* 0x00019300ff077b82 */ /* 0x000ee40000000800 */
[----:B---3--:R-:W-:-:S05]  /*0b10*/  IADD3 R7, P0, R24, R7, RZ ;  /* 0x0000000718077210 */ /* 0x008fca0007f1e0ff */
[----:B------:R-:W-:-:S04]  /*0b20*/  IMAD.X R13, RZ, RZ, R3, P0 ;  /* 0x000000ffff0d7224 */ /* 0x000fc800000e0603 */
[----:B------:R-:W-:-:S04]  /*0b30*/  IMAD.WIDE.U32 R2, R13, R20, RZ ;  /* 0x000000140d027225 */ /* 0x000fc800078e00ff */
[----:B------:R-:W-:-:S04]  /*0b40*/  IMAD.WIDE.U32 R4, P0, R7, R21, R2 ;  /* 0x0000001507047225 */ /* 0x000fc80007800002 */
[----:B------:R-:W-:-:S04]  /*0b50*/  IMAD.WIDE.U32 R2, R7, R20, RZ ;  /* 0x0000001407027225 */ /* 0x000fc800078e00ff */
[----:B------:R-:W-:Y:S01]  /*0b60*/  IMAD.X R7, RZ, RZ, RZ, P0 ;  /* 0x000000ffff077224 */ /* 0x000fe200000e06ff */
[----:B------:R-:W-:Y:S01]  /*0b70*/  IADD3 RZ, P0, R3, R4, RZ ;  /* 0x0000000403ff7210 */ /* 0x000fe20007f1e0ff */
[----:B------:R-:W-:-:S04]  /*0b80*/  IMAD.MOV.U32 R6, RZ, RZ, R5 ;  /* 0x000000ffff067224 */ /* 0x000fc800078e0005 */
[----:B------:R-:W-:-:S08]  /*0b90*/  IMAD.WIDE.U32.X R2, R13, R21, R6, P0 ;  /* 0x000000150d027225 */ /* 0x000fd000000e0406 */
.L_x_6:
[----:B-1----:R-:W-:Y:S01]  /*0ba0*/  SHF.R.U64 R2, R2, R15, R3 ;  /* 0x0000000f02027219 */ /* 0x002fe20000001203 */
[----:B--2---:R-:W-:Y:S01]  /*0bb0*/  VIADD R3, R16, 0xffffffff ;  /* 0xffffffff10037836 */ /* 0x004fe20000000000 */
[----:B------:R-:W-:Y:S01]  /*0bc0*/  LOP3.LUT R9, R22, R9, RZ, 0xc0, !PT ;  /* 0x0000000916097212 */ /* 0x000fe200078ec0ff */
[----:B------:R-:W-:Y:S02]  /*0bd0*/  IMAD.MOV R10, RZ, RZ, -R10 ;  /* 0x000000ffff0a7224 */ /* 0x000fe400078e0a0a */
[----:B------:R-:W-:Y:S01]  /*0be0*/  IMAD.MOV R4, RZ, RZ, -R2 ;  /* 0x000000ffff047224 */ /* 0x000fe200078e0a02 */
[----:B------:R-:W-:Y:S01]  /*0bf0*/  LOP3.LUT R14, R14, R3, RZ, 0xc0, !PT ;  /* 0x000000030e0e7212 */ /* 0x000fe200078ec0ff */
[----:B------:R-:W-:Y:S02]  /*0c00*/  @P4 IMAD R0, R12, R10, R11 ;  /* 0x0000000a0c004224 */ /* 0x000fe400078e020b */
[----:B------:R-:W-:Y:S02]  /*0c10*/  IMAD R9, R8, R2, R9 ;  /* 0x0000000208097224 */ /* 0x000fe400078e0209 */
[----:B0-----:R-:W-:-:S02]  /*0c20*/  IMAD R3, R4, R17, R24 ;  /* 0x0000001104037224 */ /* 0x001fc400078e0218 */
[----:B------:R-:W-:Y:S02]  /*0c30*/  IMAD R2, R9, R19, R0 ;  /* 0x0000001309027224 */ /* 0x000fe400078e0200 */
[----:B------:R-:W-:Y:S02]  /*0c40*/  IMAD R3, R3, R16, R14 ;  /* 0x0000001003037224 */ /* 0x000fe400078e020e */
[----:B------:R-:W-:-:S03]  /*0c50*/  IMAD.MOV.U32 R0, RZ, RZ, 0x1 ;  /* 0x00000001ff007424 */ /* 0x000fc600078e00ff */
[----:B------:R-:W-:Y:S02]  /*0c60*/  SEL R4, R3, R2, !P4 ;  /* 0x0000000203047207 */ /* 0x000fe40006000000 */
[----:B------:R-:W-:-:S03]  /*0c70*/  SEL R2, R2, R3, !P4 ;  /* 0x0000000302027207 */ /* 0x000fc60006000000 */
[----:B------:R0:W-:Y:S04]  /*0c80*/  STL [R1+0x458], R4 ;  /* 0x0004580401007387 */ /* 0x0001e80000100800 */
[----:B------:R0:W-:Y:S02]  /*0c90*/  STL [R1+0x45c], R2 ;  /* 0x00045c0201007387 */ /* 0x0001e40000100800 */
.L_x_4:
[----:B------:R-:W-:-:S08]  /*0ca0*/  NOP ;  /* 0x0000000000007918 */ /* 0x000fd00000000000 */
[----:B------:R-:W1:Y:S02]  /*0cb0*/  USETMAXREG.TRY_ALLOC.CTAPOOL UP0, 0xf0 ;  /* 0x000000f0000079c8 */ /* 0x000e640008000600 */
[----:B-1----:R-:W-:-:S13]  /*0cc0*/  PLOP3.LUT P0, PT, PT, PT, UP0, 0x80, 0x0 ;  /* 0x000000000000781c */ /* 0x002fda0003f0f008 */
[----:B------:R-:W-:Y:S05]  /*0cd0*/  @!P0 BRA `(.L_x_4) ;  /* 0xfffffffc00f08947 */ /* 0x000fea000383ffff */
[----:B------:R-:W-:Y:S01]  /*0ce0*/  ULDC.64 UR4, c[0x0][0x598] ;  /* 0x0001660000047ab9 */ /* 0x000fe20000000a00 */
[----:B------:R-:W-:Y:S01]  /*0cf0*/  ULDC.64 UR14, c[0x0][0x208] ;  /* 0x00008200000e7ab9 */ /* 0x000fe20000000a00 */
[----:B------:R-:W-:-:S04]  /*0d00*/  ISETP.NE.U32.AND P0, PT, RZ, UR4, PT ;  /* 0x00000004ff007c0c */ /* 0x000fc8000bf05070 */
[----:B------:R-:W-:-:S13]  /*0d10*/  ISETP.NE.AND.EX P0, PT, RZ, UR5, PT, P0 ;  /* 0x00000005ff007c0c */ /* 0x000fda000bf05300 */
[----:B------:R-:W-:Y:S05]  /*0d20*/  @!P0 BRA `(.L_x_7) ;  /* 0x0000000000208947 */ /* 0x000fea0003800000 */
[----:B0-----:R-:W0:Y:S02]  /*0d30*/  LDC.64 R2, c[0x0][0x598] ;  /* 0x00016600ff027b82 */ /* 0x001e240000000a00 */
[----:B0-----:R-:W2:Y:S02]  /*0d40*/  LDG.E.64 R2, desc[UR14][R2.64] ;  /* 0x0000000e02027981 */ /* 0x001ea4000c1e1b00 */
[----:B--2---:R-:W-:-:S04]  /*0d50*/  ISETP.NE.U32.AND P0, PT, R2, RZ, PT ;  /* 0x000000ff0200720c */ /* 0x004fc80003f05070 */
[----:B------:R-:W-:-:S13]  /*0d60*/  ISETP.NE.AND.EX P0, PT, R3, RZ, PT, P0 ;  /* 0x000000ff0300720c */ /* 0x000fda0003f05300 */
[----:B------:R-:W-:Y:S05]  /*0d70*/  @!P0 BRA `(.L_x_7) ;  /* 0x00000000000c8947 */ /* 0x000fea0003800000 */
[----:B------:R-:W2:Y:S02]  /*0d80*/  LD.E R2, desc[UR14][R2.64] ;  /* 0x0000000e02027980 */ /* 0x000ea4000c101900 */
[----:B--2---:R-:W-:Y:S01]  /*0d90*/  R2UR UR20, R2 ;  /* 0x00000000021472ca */ /* 0x004fe200000e0000 */
[----:B------:R-:W-:-:S14]  /*0da0*/  BRA `(.L_x_8) ;  /* 0x0000000000247947 */ /* 0x000fdc0003800000 */
.L_x_7:
[----:B------:R-:W-:Y:S02]  /*0db0*/  ULDC.64 UR4, c[0x0][0x588] ;  /* 0x0001620000047ab9 */ /* 0x000fe40000000a00 */
[----:B------:R-:W-:-:S04]  /*0dc0*/  ISETP.NE.U32.AND P0, PT, RZ, UR4, PT ;  /* 0x00000004ff007c0c */ /* 0x000fc8000bf05070 */
[----:B------:R-:W-:-:S13]  /*0dd0*/  ISETP.NE.AND.EX P0, PT, RZ, UR5, PT, P0 ;  /* 0x00000005ff007c0c */ /* 0x000fda000bf05300 */
[----:B------:R-:W-:Y:S05]  /*0de0*/  @!P0 BRA `(.L_x_9) ;  /* 0x0000000000108947 */ /* 0x000fea0003800000 */
[----:B0-----:R-:W0:Y:S02]  /*0df0*/  LDC.64 R2, c[0x0][0x588] ;  /* 0x00016200ff027b82 */ /* 0x001e240000000a00 */
[----:B0-----:R-:W2:Y:S02]  /*0e00*/  LDG.E R2, desc[UR14][R2.64] ;  /* 0x0000000e02027981 */ /* 0x001ea4000c1e1900 */
[----:B--2---:R-:W-:Y:S01]  /*0e10*/  R2UR UR20, R2 ;  /* 0x00000000021472ca */ /* 0x004fe200000e0000 */
[----:B------:R-:W-:-:S14]  /*0e20*/  BRA `(.L_x_8) ;  /* 0x0000000000047947 */ /* 0x000fdc0003800000 */
.L_x_9:
[----:B------:R-:W-:-:S05]  /*0e30*/  ULDC UR20, c[0x0][0x580] ;  /* 0x0001600000147ab9 */ /* 0x000fca0000000800 */
.L_x_8:
[----:B------:R-:W-:Y:S02]  /*0e40*/  ULDC.64 UR4, c[0x0][0x5a0] ;  /* 0x0001680000047ab9 */ /* 0x000fe40000000a00 */
        /* <DEDUP_REMOVED lines=11> */
.L_x_10:
        /* <DEDUP_REMOVED lines=8> */
.L_x_12:
[----:B------:R-:W-:-:S05]  /*0f80*/  ULDC UR21, c[0x0][0x584] ;  /* 0x0001610000157ab9 */ /* 0x000fca0000000800 */
.L_x_11:
[----:B------:R-:W-:-:S13]  /*0f90*/  LOP3.LUT P0, RZ, R0, 0xff, RZ, 0xc0, !PT ;  /* 0x000000ff00ff7812 */ /* 0x000fda000780c0ff */
[----:B------:R-:W-:Y:S05]  /*0fa0*/  @!P0 EXIT ;  /* 0x000000000000894d */ /* 0x000fea0003800000 */
[----:B------:R-:W-:Y:S01]  /*0fb0*/  ULDC UR4, c[0x0][0x28c] ;  /* 0x0000a30000047ab9 */ /* 0x000fe20000000800 */
[----:B------:R-:W-:Y:S02]  /*0fc0*/  ULOP3.LUT UR22, UR13, 0x1, URZ, 0xfc, !UPT ;  /* 0x000000010d167892 */ /* 0x000fe4000f8efc3f */
[----:B------:R-:W-:-:S04]  /*0fd0*/  UIADD3 UR4, UR4, 0x7f, URZ ;  /* 0x0000007f04047890 */ /* 0x000fc8000fffe03f */
[----:B------:R-:W-:-:S04]  /*0fe0*/  USHF.R.S32.HI UR5, URZ, 0x1f, UR4 ;  /* 0x0000001f3f057899 */ /* 0x000fc80008011404 */
[----:B------:R-:W-:-:S03]  /*0ff0*/  ULEA.HI UR5, UR5, UR4, URZ, 0x7 ;  /* 0x0000000405057291 */ /* 0x000fc6000f8f383f */
[----:B------:R-:W-:Y:S01]  /*1000*/  UMOV UR4, URZ ;  /* 0x0000003f00047c82 */ /* 0x000fe20008000000 */
[----:B------:R-:W-:-:S03]  /*1010*/  USHF.R.S32.HI UR10, URZ, 0x7, UR5 ;  /* 0x000000073f0a7899 */ /* 0x000fc60008011405 */
[----:B------:R-:W-:-:S09]  /*1020*/  UMOV UR5, URZ ;  /* 0x0000003f00057c82 */ /* 0x000fd20008000000 */
.L_x_549:
[----:B------:R-:W-:Y:S01]  /*1030*/  STL [R1+0x44c], RZ ;  /* 0x00044cff01007387 */ /* 0x000fe20000100800 */
[----:B-1----:R-:W1:Y:S01]  /*1040*/  S2UR UR18, SR_CgaCtaId ;  /* 0x00000000001279c3 */ /* 0x002e620000008800 */
[----:B------:R-:W-:Y:S01]  /*1050*/  UMOV UR17, 0x400 ;  /* 0x0000040000117882 */ /* 0x000fe20000000000 */
[----:B------:R-:W-:Y:S01]  /*1060*/  UMOV UR6, URZ ;  /* 0x0000003f00067c82 */ /* 0x000fe20008000000 */
[----:B------:R-:W-:Y:S01]  /*1070*/  STL [R1+0x448], RZ ;  /* 0x000448ff01007387 */ /* 0x000fe20000100800 */
[----:B------:R-:W-:Y:S01]  /*1080*/  UMOV UR7, URZ ;  /* 0x0000003f00077c82 */ /* 0x000fe20008000000 */
[----:B------:R-:W-:Y:S01]  /*1090*/  UMOV UR8, URZ ;  /* 0x0000003f00087c82 */ /* 0x000fe20008000000 */
[----:B------:R-:W-:Y:S01]  /*10a0*/  UMOV UR23, UR5 ;  /* 0x0000000500177c82 */ /* 0x000fe20008000000 */
[----:B------:R-:W-:Y:S01]  /*10b0*/  STL [R1+0x444], RZ ;  /* 0x000444ff01007387 */ /* 0x000fe20000100800 */
[----:B0-----:R-:W0:Y:S01]  /*10c0*/  LDC R2, c[0x0][0x28c] ;  /* 0x0000a300ff027b82 */ /* 0x001e220000000800 */
[----:B------:R-:W-:Y:S01]  /*10d0*/  UMOV UR24, UR4 ;  /* 0x0000000400187c82 */ /* 0x000fe20008000000 */
[----:B------:R-:W-:Y:S01]  /*10e0*/  CS2R R236, SRZ ;  /* 0x0000000000ec7805 */ /* 0x000fe2000001ff00 */
[----:B------:R-:W-:Y:S01]  /*10f0*/  STL [R1+0x440], RZ ;  /* 0x000440ff01007387 */ /* 0x000fe20000100800 */
[----:B------:R-:W-:-:S02]  /*1100*/  CS2R R234, SRZ ;  /* 0x0000000000ea7805 */ /* 0x000fc4000001ff00 */
[----:B------:R-:W-:Y:S02]  /*1110*/  CS2R R232, SRZ ;  /* 0x0000000000e87805 */ /* 0x000fe4000001ff00 */
[----:B------:R-:W-:Y:S01]  /*1120*/  CS2R R230, SRZ ;  /* 0x0000000000e67805 */ /* 0x000fe2000001ff00 */
[----:B------:R-:W-:Y:S01]  /*1130*/  STL [R1+0x43c], RZ ;  /* 0x00043cff01007387 */ /* 0x000fe20000100800 */
[----:B------:R-:W-:Y:S02]  /*1140*/  CS2R R228, SRZ ;  /* 0x0000000000e47805 */ /* 0x000fe4000001ff00 */
[----:B------:R-:W-:Y:S02]  /*1150*/  CS2R R226, SRZ ;  /* 0x0000000000e27805 */ /* 0x000fe4000001ff00 */
        /* <DEDUP_REMOVED lines=14> */
[----:B0-----:R-:W-:Y:S02]  /*1240*/  ISETP.GE.AND P0, PT, R2, 0x1, PT ;  /* 0x000000010200780c */ /* 0x001fe40003f06270 */
        /* <DEDUP_REMOVED lines=49> */
[----:B--2---:R-:W-:Y:S01]  /*1560*/  CS2R R2, SRZ ;  /* 0x0000000000027805 */ /* 0x004fe2000001ff00 */
        /* <DEDUP_REMOVED lines=85> */
[----:B------:R-:W-:-:S03]  /*1ac0*/  CS2R R150, SRZ ;  /* 0x0000000000967805 */ /* 0x000fc6000001ff00 */
[----:B------:R-:W-:Y:S04]  /*1ad0*/  STL [R1+0x3a0], RZ ;  /* 0x0003a0ff01007387 */ /* 0x000fe80000100800 */
        /* <DEDUP_REMOVED lines=104> */
[----:B------:R-:W-:Y:S04]  /*2160*/  STL [R1], RZ ;  /* 0x000000ff01007387 */ /* 0x000fe80000100800 */
        /* <DEDUP_REMOVED lines=39> */
[----:B------:R-:W-:Y:S01]  /*23e0*/  STL [R1+0xa0], RZ ;  /* 0x0000a0ff01007387 */ /* 0x000fe20000100800 */
[----:B------:R-:W0:Y:S03]  /*23f0*/  S2R R0, SR_TID.X ;  /* 0x0000000000007919 */ /* 0x000e260000002100 */
        /* <DEDUP_REMOVED lines=8> */
[----:B0-----:R-:W-:-:S03]  /*2480*/  LOP3.LUT R0, R0, 0x80, RZ, 0xc0, !PT ;  /* 0x0000008000007812 */ /* 0x001fc600078ec0ff */
[----:B------:R-:W-:Y:S01]  /*2490*/  STL [R1+0xc4], RZ ;  /* 0x0000c4ff01007387 */ /* 0x000fe20000100800 */
[----:B------:R-:W-:-:S03]  /*24a0*/  SHF.R.U32.HI R0, RZ, 0x7, R0 ;  /* 0x00000007ff007819 */ /* 0x000fc60000011600 */
        /* <DEDUP_REMOVED lines=33> */
[----:B------:R-:W0:Y:S04]  /*26c0*/  SHFL.IDX PT, R0, R0, RZ, 0x1f ;  /* 0x00001fff00007589 */ /* 0x000e2800000e0000 */
[----:B------:R2:W-:Y:S04]  /*26d0*/  STL [R1+0x14c], RZ ;  /* 0x00014cff01007387 */ /* 0x0005e80000100800 */
[----:B------:R2:W-:Y:S04]  /*26e0*/  STL [R1+0x150], RZ ;  /* 0x000150ff01007387 */ /* 0x0005e80000100800 */
[----:B------:R2:W-:Y:S04]  /*26f0*/  STL [R1+0x154], RZ ;  /* 0x000154ff01007387 */ /* 0x0005e80000100800 */
[----:B------:R2:W-:Y:S04]  /*2700*/  STL [R1+0x158], RZ ;  /* 0x000158ff01007387 */ /* 0x0005e80000100800 */
[----:B------:R2:W-:Y:S04]  /*2710*/  STL [R1+0x15c], RZ ;  /* 0x00015cff01007387 */ /* 0x0005e80000100800 */
[----:B------:R2:W-:Y:S01]  /*2720*/  STL [R1+0x160], RZ ;  /* 0x000160ff01007387 */ /* 0x0005e20000100800 */
[----:B0-----:R-:W-:-:S03]  /*2730*/  R2UR UR11, R0 ;  /* 0x00000000000b72ca */ /* 0x001fc600000e0000 */
[----:B------:R2:W-:Y:S04]  /*2740*/  STL [R1+0x164], RZ ;  /* 0x000164ff01007387 */ /* 0x0005e80000100800 */
[----:B------:R2:W-:Y:S04]  /*2750*/  STL [R1+0x168], RZ ;  /* 0x000168ff01007387 */ /* 0x0005e80000100800 */
[----:B------:R2:W-:Y:S02]  /*2760*/  STL [R1+0x16c], RZ ;  /* 0x00016cff01007387 */ /* 0x0005e40000100800 */
[----:B------:R-:W-:-:S02]  /*2770*/  ULEA.HI UR12, UR11, UR11, URZ, 0x1 ;  /* 0x0000000b0b0c7291 */ /* 0x000fc4000f8f083f */
[----:B------:R2:W-:Y:S02]  /*2780*/  STL [R1+0x170], RZ ;  /* 0x000170ff01007387 */ /* 0x0005e40000100800 */
[----:B------:R-:W-:Y:S02]  /*2790*/  ULOP3.LUT UR16, UR12, 0x7fffe, URZ, 0xc0, !UPT ;  /* 0x0007fffe0c107892 */ /* 0x000fe4000f8ec03f */
[----:B------:R2:W-:Y:S01]  /*27a0*/  STL [R1+0x174], RZ ;  /* 0x000174ff01007387 */ /* 0x0005e20000100800 */
[----:B-1----:R-:W-:Y:S02]  /*27b0*/  ULEA UR12, UR18, UR17, 0x18 ;  /* 0x00000011120c7291 */ /* 0x002fe4000f8ec03f */
[----:B------:R-:W-:Y:S01]  /*27c0*/  UIADD3 UR16, UR11, -UR16, URZ ;  /* 0x800000100b107290 */ /* 0x000fe2000fffe03f */
[----:B------:R2:W-:Y:S03]  /*27d0*/  STL [R1+0x178], RZ ;  /* 0x000178ff01007387 */ /* 0x0005e60000100800 */
[----:B------:R-:W-:Y:S01]  /*27e0*/  ULEA UR16, UR16, UR12, 0xd ;  /* 0x0000000c10107291 */ /* 0x000fe2000f8e683f */
[----:B------:R2:W-:Y:S03]  /*27f0*/  STL [R1+0x17c], RZ ;  /* 0x00017cff01007387 */ /* 0x0005e60000100800 */
[----:B------:R-:W-:Y:S01]  /*2800*/  UIADD3 UR16, UR16, 0x100, URZ ;  /* 0x0000010010107890 */ /* 0x000fe2000fffe03f */
[----:B------:R2:W-:Y:S03]  /*2810*/  STL [R1+0x180], RZ ;  /* 0x000180ff01007387 */ /* 0x0005e60000100800 */
[----:B------:R-:W-:Y:S01]  /*2820*/  USHF.R.U32.HI UR11, URZ, 0x4, UR16 ;  /* 0x000000043f0b7899 */ /* 0x000fe20008011610 */
[----:B------:R2:W-:Y:S03]  /*2830*/  STL [R1+0x184], RZ ;  /* 0x000184ff01007387 */ /* 0x0005e60000100800 */
[----:B------:R-:W-:Y:S01]  /*2840*/  ULOP3.LUT UR11, UR11, 0x3fff, URZ, 0xc0, !UPT ;  /* 0x00003fff0b0b7892 */ /* 0x000fe2000f8ec03f */
[----:B------:R2:W-:Y:S04]  /*2850*/  STL [R1+0x188], RZ ;  /* 0x000188ff01007387 */ /* 0x0005e80000100800 */
        /* <DEDUP_REMOVED lines=28> */
[----:B------:R2:W-:Y:S01]  /*2a20*/  STL [R1+0x1fc], RZ ;  /* 0x0001fcff01007387 */ /* 0x0005e20000100800 */
[----:B------:R-:W-:Y:S05]  /*2a30*/  @!P0 BRA `(.L_x_13) ;  /* 0x0000006000a88947 */ /* 0x000fea0003800000 */
[----:B------:R-:W-:-:S06]  /*2a40*/  UISETP.NE.AND UP0, UPT, UR22, 0x3, UPT ;  /* 0x000000031600788c */ /* 0x000fcc000bf05270 */
[----:B------:R-:W-:-:S13]  /*2a50*/  PLOP3.LUT P1, PT, PT, PT, UP0, 0x80, 0x0 ;  /* 0x000000000000781c */ /* 0x000fda0003f2f008 */
[----:B------:R-:W-:Y:S05]  /*2a60*/  @!P1 BRA `(.L_x_14) ;  /* 0x0000000000049947 */ /* 0x000fea0003800000 */
[----:B------:R-:W-:Y:S01]  /*2a70*/  BPT.TRAP 0x1 ;  /* 0x000000040000795c */ /* 0x000fe20000300000 */
.L_x_14:
[----:B------:R-:W-:Y:S01]  /*2a80*/  ULEA UR6, UR5, UR12, 0x3 ;  /* 0x0000000c05067291 */ /* 0x000fe2000f8e183f */
[----:B------:R-:W-:-:S05]  /*2a90*/  IMAD.U32 R0, RZ, RZ, UR4 ;  /* 0x00000004ff007e24 */ /* 0x000fca000f8e00ff */
[----:B------:R-:W-:-:S04]  /*2aa0*/  SHF.L.U32 R0, R0, 0x1f, RZ ;  /* 0x0000001f00007819 */ /* 0x000fc800000006ff */
[----:B------:R0:W1:Y:S01]  /*2ab0*/  SYNCS.PHASECHK.TRANS64.TRYWAIT P0, [UR6], R0 ;  /* 0x00000000ff0075a7 */ /* 0x0000620008000146 */
[----:B------:R-:W-:Y:S05]  /*2ac0*/  @!P1 BRA `(.L_x_15) ;  /* 0x0000000000049947 */ /* 0x000fea0003800000 */
[----:B------:R-:W-:Y:S01]  /*2ad0*/  BPT.TRAP 0x1 ;  /* 0x000000040000795c */ /* 0x000fe20000300000 */
.L_x_15:
[----:B-1----:R-:W-:Y:S05]  /*2ae0*/  @P0 BRA `(.L_x_16) ;  /* 0x0000000000080947 */ /* 0x002fea0003800000 */
[----:B------:R-:W1:Y:S02]  /*2af0*/  SYNCS.PHASECHK.TRANS64.TRYWAIT P0, [UR6], R0 ;  /* 0x00000000ff0075a7 */ /* 0x000e640008000146 */
[----:B-1----:R-:W-:Y:S05]  /*2b00*/  @!P0 BRA `(.L_x_17) ;  /* 0x0000026c00788947 */ /* 0x002fea0003800000 */
.L_x_16:
[----:B------:R-:W-:Y:S01]  /*2b10*/  UIADD3 UR6, UR12, 0x20100, URZ ;  /* 0x000201000c067890 */ /* 0x000fe2000fffe03f */
[----:B------:R-:W-:Y:S01]  /*2b20*/  WARPGROUP.ARRIVE ;  /* 0x00000000000079c5 */ /* 0x000fe20000000000 */
[----:B------:R-:W-:Y:S02]  /*2b30*/  ULOP3.LUT UR7, UR11, 0x10000, URZ, 0xfc, !UPT ;  /* 0x000100000b077892 */ /* 0x000fe4000f8efc3f */
[----:B------:R-:W-:Y:S02]  /*2b40*/  USHF.R.U32.HI UR6, URZ, 0x4, UR6 ;  /* 0x000000043f067899 */ /* 0x000fe40008011606 */
[----:B------:R-:W-:Y:S02]  /*2b50*/  ULEA UR7, UR5, UR7, 0xb ;  /* 0x0000000705077291 */ /* 0x000fe4000f8e583f */
[----:B------:R-:W-:Y:S01]  /*2b60*/  ULOP3.LUT UR6, UR6, 0x3fff, URZ, 0xc0, !UPT ;  /* 0x00003fff06067892 */ /* 0x000fe2000f8ec03f */
[----:B------:R-:W-:Y:S01]  /*2b70*/  UMOV UR17, 0x40000040 ;  /* 0x4000004000117882 */ /* 0x000fe20000000000 */
[----:B------:R-:W-:-:S02]  /*2b80*/  UMOV UR19, 0x40000040 ;  /* 0x4000004000137882 */ /* 0x000fc40000000000 */
[----:B------:R-:W-:Y:S01]  /*2b90*/  ULOP3.LUT UR6, UR6, 0x10000, URZ, 0xfc, !UPT ;  /* 0x0001000006067892 */ /* 0x000fe2000f8efc3f */
[----:B------:R-:W-:-:S03]  /*2ba0*/  UMOV UR16, UR7 ;  /* 0x0000000700107c82 */ /* 0x000fc60008000000 */
[----:B------:R-:W-:-:S07]  /*2bb0*/  ULEA UR8, UR5, UR6, 0xb ;  /* 0x0000000605087291 */ /* 0x000fce000f8e583f */
[----:B------:R-:W-:Y:S02]  /*2bc0*/  UMOV UR18, UR8 ;  /* 0x0000000800127c82 */ /* 0x000fe40008000000 */
[----:B------:R-:W-:Y:S01]  /*2bd0*/  QGMMA.64x256x32.F32.E4M3.E4M3 R24, gdesc[UR16], RZ, !UPT, gsb0 ;  /* 0x03e00000101879f3 */ /* 0x000fe2000c0008ff */
[----:B------:R-:W-:Y:S01]  /*2be0*/  UIADD3 UR16, UR7, 0x400, URZ ;  /* 0x0000040007107890 */ /* 0x000fe2000fffe03f */
[----:B------:R-:W-:Y:S01]  /*2bf0*/  UMOV UR17, 0x40000040 ;  /* 0x4000004000117882 */ /* 0x000fe20000000000 */
[----:B------:R-:W-:Y:S02]  /*2c00*/  WARPGROUP.DEPBAR.LE gsb0, 0x0 ;  /* 0x00008000000079c5 */ /* 0x000fe40000010000 */
[----:B------:R-:W-:Y:S04]  /*2c10*/  STL.64 [R1], R24 ;  /* 0x0000001801007387 */ /* 0x000fe80000100a00 */
[----:B------:R-:W-:Y:S04]  /*2c20*/  STL.64 [R1+0x8], R26 ;  /* 0x0000081a01007387 */ /* 0x000fe80000100a00 */
        /* <DEDUP_REMOVED lines=61> */
[----:B------:R3:W-:Y:S02]  /*3000*/  STL.64 [R1+0x1f8], R150 ;  /* 0x0001f89601007387 */ /* 0x0007e40000100a00 */
[----:B---3--:R-:W-:-:S06]  /*3010*/  WARPGROUP.ARRIVE ;  /* 0x00000000000079c5 */ /* 0x008fcc0000000000 */
[----:B------:R-:W-:Y:S03]  /*3020*/  QGMMA.64x256x32.F32.E4M3.E4M3 R24, gdesc[UR16], RZ, !UPT, gsb0 ;  /* 0x03e00000101879f3 */ /* 0x000fe6000c0008ff */
[----:B------:R-:W-:Y:S02]  /*3030*/  WARPGROUP.DEPBAR.LE gsb0, 0x0 ;  /* 0x00008000000079c5 */ /* 0x000fe40000010000 */
        /* <DEDUP_REMOVED lines=63> */
[----:B------:R3:W-:Y:S04]  /*3430*/  STL.64 [R1+0x5c8], R24 ;  /* 0x0005c81801007387 */ /* 0x0007e80000100a00 */
[----:B---3--:R-:W3:Y:S04]  /*3440*/  LDL.LU.64 R24, [R1] ;  /* 0x0000000001187983 */ /* 0x008ee80000300a00 */
[----:B------:R-:W3:Y:S04]  /*3450*/  LDL.LU.64 R26, [R1+0x8] ;  /* 0x00000800011a7983 */ /* 0x000ee80000300a00 */
        /* <DEDUP_REMOVED lines=61> */
[----:B------:R-:W3:Y:S01]  /*3830*/  LDL.LU.64 R150, [R1+0x1f8] ;  /* 0x0001f80001967983 */ /* 0x000ee20000300a00 */
[----:B------:R-:W-:-:S02]  /*3840*/  UIADD3 UR16, UR7, 0x2, URZ ;  /* 0x0000000207107890 */ /* 0x000fc4000fffe03f */
[----:B------:R-:W-:Y:S01]  /*3850*/  UIADD3 UR18, UR8, 0x2, URZ ;  /* 0x0000000208127890 */ /* 0x000fe2000fffe03f */
[----:B------:R-:W-:Y:S01]  /*3860*/  UMOV UR17, 0x40000040 ;  /* 0x4000004000117882 */ /* 0x000fe20000000000 */
[----:B------:R-:W-:Y:S01]  /*3870*/  UMOV UR19, 0x40000040 ;  /* 0x4000004000137882 */ /* 0x000fe20000000000 */
[----:B---3--:R-:W-:-:S06]  /*3880*/  WARPGROUP.ARRIVE ;  /* 0x00000000000079c5 */ /* 0x008fcc0000000000 */
[----:B------:R-:W-:Y:S03]  /*3890*/  QGMMA.64x256x32.F32.E4M3.E4M3 R24, gdesc[UR16], R24, gsb0 ;  /* 0x03e00000101879f3 */ /* 0x000fe60008000818 */
[----:B------:R-:W-:Y:S02]  /*38a0*/  WARPGROUP.DEPBAR.LE gsb0, 0x0 ;  /* 0x00008000000079c5 */ /* 0x000fe40000010000 */
[----:B------:R-:W-:Y:S01]  /*38b0*/  STL.64 [R1], R24 ;  /* 0x0000001801007387 */ /* 0x000fe20000100a00 */
[----:B------:R-:W-:Y:S02]  /*38c0*/  IMAD.MOV.U32 R2, RZ, RZ, R150 ;  /* 0x000000ffff027224 */ /* 0x000fe400078e0096 */
[----:B01----:R-:W-:Y:S01]  /*38d0*/  IMAD.MOV.U32 R0, RZ, RZ, R151 ;  /* 0x000000ffff007224 */ /* 0x003fe200078e0097 */
[----:B------:R-:W-:Y:S01]  /*38e0*/  STL.64 [R1+0x8], R26 ;  /* 0x0000081a01007387 */ /* 0x000fe20000100a00 */
[----:B------:R-:W-:-:S02]  /*38f0*/  IMAD.MOV.U32 R4, RZ, RZ, R148 ;  /* 0x000000ffff047224 */ /* 0x000fc400078e0094 */
[----:B------:R-:W-:Y:S01]  /*3900*/  IMAD.MOV.U32 R3, RZ, RZ, R149 ;  /* 0x000000ffff037224 */ /* 0x000fe200078e0095 */
[----:B------:R-:W-:Y:S01]  /*3910*/  STL.64 [R1+0x10], R28 ;  /* 0x0000101c01007387 */ /* 0x000fe20000100a00 */
[----:B------:R-:W-:Y:S02]  /*3920*/  IMAD.MOV.U32 R6, RZ, RZ, R146 ;  /* 0x000000ffff067224 */ /* 0x000fe400078e0092 */
[----:B------:R-:W-:Y:S01]  /*3930*/  IMAD.MOV.U32 R5, RZ, RZ, R147 ;  /* 0x000000ffff057224 */ /* 0x000fe200078e0093 */
[----:B------:R-:W-:Y:S01]  /*3940*/  STL.64 [R1+0x18], R30 ;  /* 0x0000181e01007387 */ /* 0x000fe20000100a00 */
[----:B------:R-:W-:Y:S02]  /*3950*/  IMAD.MOV.U32 R8, RZ, RZ, R144 ;  /* 0x000000ffff087224 */ /* 0x000fe400078e0090 */
[----:B------:R-:W-:Y:S01]  /*3960*/  IMAD.MOV.U32 R7, RZ, RZ, R145 ;  /* 0x000000ffff077224 */ /* 0x000fe200078e0091 */
        /* <DEDUP_REMOVED lines=18> */
[----:B------:R0:W-:Y:S01]  /*3a90*/  STL [R1+0x50], R44 ;  /* 0x0000502c01007387 */ /* 0x0001e20000100800 */
[----:B------:R-:W-:-:S02]  /*3aa0*/  IMAD.MOV.U32 R22, RZ, RZ, R130 ;  /* 0x000000ffff167224 */ /* 0x000fc400078e0082 */
[----:B------:R-:W-:Y:S01]  /*3ab0*/  IMAD.MOV.U32 R21, RZ, RZ, R131 ;  /* 0x000000ffff157224 */ /* 0x000fe200078e0083 */
[----:B------:R-:W3:Y:S01]  /*3ac0*/  LDL.LU.64 R150, [R1+0x7c0] ;  /* 0x0007c00001967983 */ /* 0x000ee20000300a00 */
[----:B------:R-:W-:Y:S02]  /*3ad0*/  IMAD.MOV.U32 R212, RZ, RZ, R128 ;  /* 0x000000ffffd47224 */ /* 0x000fe400078e0080 */
[----:B------:R-:W-:Y:S01]  /*3ae0*/  IMAD.MOV.U32 R23, RZ, RZ, R129 ;  /* 0x000000ffff177224 */ /* 0x000fe200078e0081 */
[----:B------:R-:W3:Y:S01]  /*3af0*/  LDL.LU.64 R148, [R1+0x7b8] ;  /* 0x0007b80001947983 */ /* 0x000ee20000300a00 */
[----:B------:R-:W-:Y:S02]  /*3b00*/  IMAD.MOV.U32 R210, RZ, RZ, R126 ;  /* 0x000000ffffd27224 */ /* 0x000fe400078e007e */
[----:B------:R-:W-:Y:S01]  /*3b10*/  IMAD.MOV.U32 R211, RZ, RZ, R127 ;  /* 0x000000ffffd37224 */ /* 0x000fe200078e007f */
[----:B------:R-:W3:Y:S01]  /*3b20*/  LDL.LU.64 R146, [R1+0x7b0] ;  /* 0x0007b00001927983 */ /* 0x000ee20000300a00 */
        /* <DEDUP_REMOVED lines=120> */
[----:B------:R-:W-:-:S03]  /*42b0*/  IMAD.MOV.U32 R235, RZ, RZ, R45 ;  /* 0x000000ffffeb7224 */ /* 0x000fc600078e002d */
        /* <DEDUP_REMOVED lines=10> */
[----:B0-----:R-:W3:Y:S04]  /*4360*/  LDL.LU.64 R44, [R1+0x618] ;  /* 0x00061800012c7983 */ /* 0x001ee80000300a00 */
        /* <DEDUP_REMOVED lines=10> */
[----:B------:R-:W-:Y:S01]  /*4410*/  UIADD3 UR16, UR7, 0x402, URZ ;  /* 0x0000040207107890 */ /* 0x000fe2000fffe03f */
[----:B------:R-:W-:Y:S01]  /*4420*/  UMOV UR17, 0x40000040 ;  /* 0x4000004000117882 */ /* 0x000fe20000000000 */
[----:B---3--:R-:W-:-:S07]  /*4430*/  WARPGROUP.ARRIVE ;  /* 0x00000000000079c5 */ /* 0x008fce0000000000 */
[----:B------:R-:W-:Y:S03]  /*4440*/  QGMMA.64x256x32.F32.E4M3.E4M3 R24, gdesc[UR16], R24, gsb0 ;  /* 0x03e00000101879f3 */ /* 0x000fe60008000818 */
        /* <DEDUP_REMOVED lines=23> */
[----:B0-----:R-:W3:Y:S04]  /*45c0*/  LDL.LU R108, [R1] ;  /* 0x00000000016c7983 */ /* 0x001ee80000300800 */
[----:B------:R-:W3:Y:S04]  /*45d0*/  LDL.LU R109, [R1+0x4] ;  /* 0x00000400016d7983 */ /* 0x000ee80000300800 */
        /* <DEDUP_REMOVED lines=18> */
[----:B------:R-:W3:Y:S01]  /*4700*/  LDL.LU R128, [R1+0x50] ;  /* 0x0000500001807983 */ /* 0x000ee20000300800 */
[----:B------:R-:W-:-:S02]  /*4710*/  IMAD.MOV.U32 R129, RZ, RZ, R235 ;  /* 0x000000ffff817224 */ /* 0x000fc400078e00eb */
[----:B------:R-:W-:Y:S02]  /*4720*/  IMAD.MOV.U32 R130, RZ, RZ, R234 ;  /* 0x000000ffff827224 */ /* 0x000fe400078e00ea */
[----:B------:R-:W-:Y:S02]  /*4730*/  IMAD.MOV.U32 R131, RZ, RZ, R233 ;  /* 0x000000ffff837224 */ /* 0x000fe400078e00e9 */
[----:B------:R-:W-:Y:S02]  /*4740*/  IMAD.MOV.U32 R132, RZ, RZ, R232 ;  /* 0x000000ffff847224 */ /* 0x000fe400078e00e8 */
[----:B------:R-:W-:Y:S02]  /*4750*/  IMAD.MOV.U32 R133, RZ, RZ, R231 ;  /* 0x000000ffff857224 */ /* 0x000fe400078e00e7 */
[----:B------:R-:W-:Y:S02]  /*4760*/  IMAD.MOV.U32 R134, RZ, RZ, R230 ;  /* 0x000000ffff867224 */ /* 0x000fe400078e00e6 */
        /* <DEDUP_REMOVED lines=39> */
[----:B------:R-:W-:Y:S01]  /*49e0*/  IMAD.MOV.U32 R235, RZ, RZ, R0 ;  /* 0x000000ffffeb7224 */ /* 0x000fe200078e0000 */
[----:B------:R-:W-:Y:S02]  /*49f0*/  UIADD3 UR16, UR7, 0x4, URZ ;  /* 0x0000000407107890 */ /* 0x000fe4000fffe03f */
[----:B------:R-:W-:Y:S01]  /*4a00*/  UIADD3 UR18, UR8, 0x4, URZ ;  /* 0x0000000408127890 */ /* 0x000fe2000fffe03f */
[----:B------:R-:W-:Y:S01]  /*4a10*/  UMOV UR17, 0x40000040 ;  /* 0x4000004000117882 */ /* 0x000fe20000000000 */
[----:B------:R-:W-:Y:S01]  /*4a20*/  UMOV UR19, 0x40000040 ;  /* 0x4000004000137882 */ /* 0x000fe20000000000 */
[----:B---3--:R-:W-:-:S06]  /*4a30*/  WARPGROUP.ARRIVE ;  /* 0x00000000000079c5 */ /* 0x008fcc0000000000 */
[----:B------:R-:W-:Y:S03]  /*4a40*/  QGMMA.64x256x32.F32.E4M3.E4M3 R108, gdesc[UR16], R108, gsb0 ;  /* 0x03e00000106c79f3 */ /* 0x000fe6000800086c */
        /* <DEDUP_REMOVED lines=183> */
[----:B0-----:R-:W3:Y:S04]  /*55c0*/  LDL.LU.64 R108, [R1] ;  /* 0x00000000016c7983 */ /* 0x001ee80000300a00 */
        /* <DEDUP_REMOVED lines=183> */
[----:B------:R-:W-:-:S02]  /*6140*/  UMOV UR17, 0x40000040 ;  /* 0x4000004000117882 */ /* 0x000fc40000000000 */
[----:B------:R0:W-:Y:S01]  /*6150*/  STL [R1+0x2d0], RZ ;  /* 0x0002d0ff01007387 */ /* 0x0001e20000100800 */
[----:B------:R-:W-:-:S03]  /*6160*/  ULDC UR7, c[0x0][0x50c] ;  /* 0x0001430000077ab9 */ /* 0x000fc60000000800 */
        /* <DEDUP_REMOVED lines=37> */
[----:B---3--:R-:W-:-:S06]  /*63c0*/  WARPGROUP.ARRIVE ;  /* 0x00000000000079c5 */ /* 0x008fcc0000000000 */
[----:B------:R-:W-:Y:S01]  /*63d0*/  QGMMA.64x256x32.F32.E4M3.E4M3 R24, gdesc[UR16], R24, gsb0 ;  /* 0x03e00000101879f3 */ /* 0x000fe20008000818 */
[----:B------:R0:W-:Y:S04]  /*63e0*/  STL [R1+0x238], RZ ;  /* 0x000238ff01007387 */ /* 0x0001e80000100800 */
[----:B------:R0:W-:Y:S04]  /*63f0*/  STL [R1+0x234], RZ ;  /* 0x000234ff01007387 */ /* 0x0001e80000100800 */
[----:B------:R0:W-:Y:S04]  /*6400*/  STL [R1+0x230], RZ ;  /* 0x000230ff01007387 */ /* 0x0001e80000100800 */
[----:B------:R0:W-:Y:S04]  /*6410*/  STL [R1+0x22c], RZ ;  /* 0x00022cff01007387 */ /* 0x0001e80000100800 */
[----:B------:R0:W-:Y:S04]  /*6420*/  STL [R1+0x228], RZ ;  /* 0x000228ff01007387 */ /* 0x0001e80000100800 */
[----:B------:R0:W-:Y:S01]  /*6430*/  STL [R1+0x224], RZ ;  /* 0x000224ff01007387 */ /* 0x0001e20000100800 */
[----:B------:R-:W-:-:S03]  /*6440*/  UISETP.NE.AND UP0, UPT, UR7, 0x4, UPT ;  /* 0x000000040700788c */ /* 0x000fc6000bf05270 */
[----:B------:R0:W-:Y:S04]  /*6450*/  STL [R1+0x220], RZ ;  /* 0x000220ff01007387 */ /* 0x0001e80000100800 */
[----:B------:R0:W-:Y:S04]  /*6460*/  STL [R1+0x21c], RZ ;  /* 0x00021cff01007387 */ /* 0x0001e80000100800 */
[----:B------:R0:W-:Y:S04]  /*6470*/  STL [R1+0x218], RZ ;  /* 0x000218ff01007387 */ /* 0x0001e80000100800 */
[----:B------:R0:W-:Y:S01]  /*6480*/  STL [R1+0x214], RZ ;  /* 0x000214ff01007387 */ /* 0x0001e20000100800 */
[----:B------:R-:W-:-:S03]  /*6490*/  USEL UR7, URZ, 0x1, UP0 ;  /* 0x000000013f077887 */ /* 0x000fc60008000000 */
[----:B------:R0:W-:Y:S04]  /*64a0*/  STL [R1+0x210], RZ ;  /* 0x000210ff01007387 */ /* 0x0001e80000100800 */
[----:B------:R0:W-:Y:S04]  /*64b0*/  STL [R1+0x20c], RZ ;  /* 0x00020cff01007387 */ /* 0x0001e80000100800 */
[----:B------:R0:W-:Y:S04]  /*64c0*/  STL [R1+0x208], RZ ;  /* 0x000208ff01007387 */ /* 0x0001e80000100800 */
[----:B------:R0:W-:Y:S04]  /*64d0*/  STL [R1+0x204], RZ ;  /* 0x000204ff01007387 */ /* 0x0001e80000100800 */
[----:B------:R0:W-:Y:S01]  /*64e0*/  STL [R1+0x200], RZ ;  /* 0x000200ff01007387 */ /* 0x0001e20000100800 */
[----:B------:R-:W-:Y:S01]  /*64f0*/  ISETP.NE.AND P0, PT, RZ, UR7, PT ;  /* 0x00000007ff007c0c */ /* 0x000fe2000bf05270 */
[----:B------:R-:W-:Y:S01]  /*6500*/  UMOV UR6, 0x4 ;  /* 0x0000000400067882 */ /* 0x000fe20000000000 */
[----:B------:R-:W-:Y:S01]  /*6510*/  IMAD.MOV.U32 R0, RZ, RZ, R235 ;  /* 0x000000ffff007224 */ /* 0x000fe200078e00eb */
[----:B------:R-:W-:-:S02]  /*6520*/  CS2R R236, SRZ ;  /* 0x0000000000ec7805 */ /* 0x000fc4000001ff00 */
[----:B-1----:R-:W-:Y:S02]  /*6530*/  CS2R R234, SRZ ;  /* 0x0000000000ea7805 */ /* 0x002fe4000001ff00 */
[----:B------:R-:W-:Y:S02]  /*6540*/  CS2R R232, SRZ ;  /* 0x0000000000e87805 */ /* 0x000fe4000001ff00 */
[----:B------:R-:W-:Y:S02]  /*6550*/  CS2R R230, SRZ ;  /* 0x0000000000e67805 */ /* 0x000fe4000001ff00 */
[----:B------:R-:W-:Y:S02]  /*6560*/  CS2R R228, SRZ ;  /* 0x0000000000e47805 */ /* 0x000fe4000001ff00 */
[----:B------:R-:W-:Y:S02]  /*6570*/  CS2R R226, SRZ ;  /* 0x0000000000e27805 */ /* 0x000fe4000001ff00 */
[----:B------:R-:W-:-:S02]  /*6580*/  CS2R R224, SRZ ;  /* 0x0000000000e07805 */ /* 0x000fc4000001ff00 */
[----:B------:R-:W-:Y:S02]  /*6590*/  CS2R R222, SRZ ;  /* 0x0000000000de7805 */ /* 0x000fe4000001ff00 */
        /* <DEDUP_REMOVED lines=45> */
[----:B------:R-:W-:Y:S01]  /*6870*/  CS2R R2, SRZ ;  /* 0x0000000000027805 */ /* 0x000fe2000001ff00 */
[----:B------:R-:W-:Y:S02]  /*6880*/  WARPGROUP.DEPBAR.LE gsb0, 0x0 ;  /* 0x00008000000079c5 */ /* 0x000fe40000010000 */
[----:B0-----:R-:W-:Y:S05]  /*6890*/  @!P0 BRA `(.L_x_18) ;  /* 0x0000002000f88947 */ /* 0x001fea0003800000 */
[----:B------:R-:W3:Y:S04]  /*68a0*/  LDL R2, [R1] ;  /* 0x0000000001027983 */ /* 0x000ee80000100800 */
[----:B------:R-:W4:Y:S04]  /*68b0*/  LDL R3, [R1+0x4] ;  /* 0x0000040001037983 */ /* 0x000f280000100800 */
[----:B------:R-:W5:Y:S04]  /*68c0*/  LDL R4, [R1+0x8] ;  /* 0x0000080001047983 */ /* 0x000f680000100800 */
[----:B------:R-:W2:Y:S04]  /*68d0*/  LDL R5, [R1+0xc] ;  /* 0x00000c0001057983 */ /* 0x000ea80000100800 */
        /* <DEDUP_REMOVED lines=102> */
[----:B------:R0:W-:Y:S04]  /*6f40*/  STL [R1+0x4b8], R131 ;  /* 0x0004b88301007387 */ /* 0x0001e80000100800 */
[----:B0-----:R-:W2:Y:S04]  /*6f50*/  LDL R131, [R1+0x1a8] ;  /* 0x0001a80001837983 */ /* 0x001ea80000100800 */
        /* <DEDUP_REMOVED lines=39> */
[----:B0-----:R-:W2:Y:S01]  /*71d0*/  LDL R151, [R1+0x1f8] ;  /* 0x0001f80001977983 */ /* 0x001ea20000100800 */
[----:B------:R-:W-:-:S01]  /*71e0*/  FADD R0, RZ, R0 ;  /* 0x00000000ff007221 */ /* 0x000fc20000000000 */
[----:B---3--:R-:W-:Y:S01]  /*71f0*/  FADD R2, RZ, R2 ;  /* 0x00000002ff027221 */ /* 0x008fe20000000000 */
[----:B----4-:R-:W-:-:S01]  /*7200*/  FADD R3, RZ, R3 ;  /* 0x00000003ff037221 */ /* 0x010fc20000000000 */
[----:B-----5:R-:W-:Y:S01]  /*7210*/  FADD R4, RZ, R4 ;  /* 0x00000004ff047221 */ /* 0x020fe20000000000 */
[----:B--2---:R-:W-:-:S01]  /*7220*/  FADD R5, RZ, R5 ;  /* 0x00000005ff057221 */ /* 0x004fc20000000000 */
[----:B------:R-:W-:Y:S01]  /*7230*/  FADD R6, RZ, R6 ;  /* 0x00000006ff067221 */ /* 0x000fe20000000000 */
[----:B------:R-:W-:-:S01]  /*7240*/  FADD R7, RZ, R7 ;  /* 0x00000007ff077221 */ /* 0x000fc20000000000 */
        /* <DEDUP_REMOVED lines=14> */
[----:B------:R-:W2:Y:S01]  /*7330*/  LDL.LU R131, [R1+0x4b8] ;  /* 0x0004b80001837983 */ /* 0x000ea20000300800 */
        /* <DEDUP_REMOVED lines=13> */
[----:B------:R-:W3:Y:S01]  /*7410*/  LDL.LU R132, [R1+0x4b4] ;  /* 0x0004b40001847983 */ /* 0x000ee20000300800 */
        /* <DEDUP_REMOVED lines=16> */
[----:B------:R0:W-:Y:S01]  /*7520*/  STL [R1+0x200], R133 ;  /* 0x0002008501007387 */ /* 0x0001e20000100800 */
        /* <DEDUP_REMOVED lines=9> */
[----:B0-----:R-:W4:Y:S01]  /*75c0*/  LDL.LU R133, [R1+0x4b0] ;  /* 0x0004b00001857983 */ /* 0x001f220000300800 */
[----:B------:R-:W-:-:S01]  /*75d0*/  FADD R184, RZ, R184 ;  /* 0x000000b8ffb87221 */ /* 0x000fc20000000000 */
[----:B------:R-:W-:Y:S01]  /*75e0*/  FADD R185, RZ, R185 ;  /* 0x000000b9ffb97221 */ /* 0x000fe20000000000 */
[----:B------:R-:W-:-:S01]  /*75f0*/  FADD R186, RZ, R186 ;  /* 0x000000baffba7221 */ /* 0x000fc20000000000 */
        /* <DEDUP_REMOVED lines=10> */
[----:B0-----:R-:W5:Y:S01]  /*76a0*/  LDL.LU R134, [R1+0x4ac] ;  /* 0x0004ac0001867983 */ /* 0x001f620000300800 */
        /* <DEDUP_REMOVED lines=52> */
[----:B0-----:R-:W5:Y:S04]  /*79f0*/  LDL.LU R138, [R1+0x49c] ;  /* 0x00049c00018a7983 */ /* 0x001f680000300800 */
[----:B------:R0:W-:Y:S01]  /*7a00*/  STL [R1+0x218], R139 ;  /* 0x0002188b01007387 */ /* 0x0001e20000100800 */
[----:B------:R-:W-:-:S03]  /*7a10*/  FADD R140, RZ, R140 ;  /* 0x0000008cff8c7221 */ /* 0x000fc60000000000 */
        /* <DEDUP_REMOVED lines=34> */
[----:B------:R0:W-:Y:S04]  /*7c40*/  STL [R1+0x248], R151 ;  /* 0x0002489701007387 */ /* 0x0001e80000100800 */
[----:B0-----:R-:W5:Y:S04]  /*7c50*/  LDL.LU R151, [R1+0x468] ;  /* 0x0004680001977983 */ /* 0x001f680000300800 */
[----:B------:R0:W-:Y:S02]  /*7c60*/  STL [R1+0x24c], R0 ;  /* 0x00024c0001007387 */ /* 0x0001e40000100800 */
[----:B0-----:R-:W-:-:S05]  /*7c70*/  FADD R0, RZ, R24 ;  /* 0x00000018ff007221 */ /* 0x001fca0000000000 */
        /* <DEDUP_REMOVED lines=213> */
[----:B--2---:R-:W-:-:S05]  /*89d0*/  FADD R0, RZ, R131 ;  /* 0x00000083ff007221 */ /* 0x004fca0000000000 */
[----:B------:R3:W-:Y:S02]  /*89e0*/  STL [R1+0x3fc], R0 ;  /* 0x0003fc0001007387 */ /* 0x0007e40000100800 */
[----:B---3--:R-:W-:-:S05]  /*89f0*/  FADD R0, RZ, R132 ;  /* 0x00000084ff007221 */ /* 0x008fca0000000000 */
[----:B------:R4:W-:Y:S02]  /*8a00*/  STL [R1+0x400], R0 ;  /* 0x0004000001007387 */ /* 0x0009e40000100800 */
[----:B----4-:R-:W-:-:S05]  /*8a10*/  FADD R0, RZ, R133 ;  /* 0x00000085ff007221 */ /* 0x010fca0000000000 */
[----:B------:R5:W-:Y:S02]  /*8a20*/  STL [R1+0x404], R0 ;  /* 0x0004040001007387 */ /* 0x000be40000100800 */
[----:B-----5:R-:W-:-:S05]  /*8a30*/  FADD R0, RZ, R134 ;  /* 0x00000086ff007221 */ /* 0x020fca0000000000 */
        /* <DEDUP_REMOVED lines=34> */
[----:B------:R0:W-:Y:S01]  /*8c60*/  STL [R1+0x44c], R0 ;  /* 0x00044c0001007387 */ /* 0x0001e20000100800 */
[----:B------:R-:W-:-:S05]  /*8c70*/  UMOV UR6, URZ ;  /* 0x0000003f00067c82 */ /* 0x000fca0008000000 */
.L_x_18:
[----:B------:R-:W-:Y:S01]  /*8c80*/  UIADD3 UR23, UR5, 0x1, URZ ;  /* 0x0000000105177890 */ /* 0x000fe2000fffe03f */
[----:B------:R-:W-:-:S03]  /*8c90*/  UMOV UR8, 0x1 ;  /* 0x0000000100087882 */ /* 0x000fc60000000000 */
[----:B------:R-:W-:-:S04]  /*8ca0*/  UISETP.NE.AND UP0, UPT, UR23, 0x4, UPT ;  /* 0x000000041700788c */ /* 0x000fc8000bf05270 */
[----:B------:R-:W-:Y:S02]  /*8cb0*/  USEL UR24, URZ, 0x1, UP0 ;  /* 0x000000013f187887 */ /* 0x000fe40008000000 */
[----:B------:R-:W-:Y:S02]  /*8cc0*/  USEL UR23, UR23, URZ, UP0 ;  /* 0x0000003f17177287 */ /* 0x000fe40008000000 */
[----:B------:R-:W-:-:S12]  /*8cd0*/  ULOP3.LUT UR24, UR4, UR24, URZ, 0x3c, !UPT ;  /* 0x0000001804187292 */ /* 0x000fd8000f8e3c3f */
.L_x_13:
[----:B------:R-:W-:-:S04]  /*8ce0*/  UISETP.LT.AND UP0, UPT, UR10, 0x1, UPT ;  /* 0x000000010a00788c */ /* 0x000fc8000bf01270 */
[----:B------:R-:W-:-:S04]  /*8cf0*/  USEL UR16, UR10, 0x1, UP0 ;  /* 0x000000010a107887 */ /* 0x000fc80008000000 */
[----:B------:R-:W-:-:S04]  /*8d00*/  UIADD3 UR26, UR10, -UR16, URZ ;  /* 0x800000100a1a7290 */ /* 0x000fc8000fffe03f */
[----:B------:R-:W-:-:S06]  /*8d10*/  UISETP.GE.AND UP0, UPT, UR26, 0x1, UPT ;  /* 0x000000011a00788c */ /* 0x000fcc000bf06270 */
[----:B------:R-:W-:-:S13]  /*8d20*/  PLOP3.LUT P0, PT, PT, PT, UP0, 0x80, 0x0 ;  /* 0x000000000000781c */ /* 0x000fda0003f0f008 */
[----:B------:R-:W-:Y:S05]  /*8d30*/  @!P0 BRA `(.L_x_19) ;  /* 0x0000008800848947 */ /* 0x000fea0003800000 */
[----:B------:R-:W-:Y:S01]  /*8d40*/  UMOV UR25, UR5 ;  /* 0x0000000500197c82 */ /* 0x000fe20008000000 */
[----:B------:R-:W-:-:S05]  /*8d50*/  ULDC UR27, c[0x0][0x50c] ;  /* 0x00014300001b7ab9 */ /* 0x000fca0000000800 */
.L_x_27:
[----:B------:R-:W-:-:S06]  /*8d60*/  UISETP.NE.AND UP0, UPT, UR22, 0x3, UPT ;  /* 0x000000031600788c */ /* 0x000fcc000bf05270 */
[----:B------:R-:W-:-:S13]  /*8d70*/  PLOP3.LUT P1, PT, PT, PT, UP0, 0x80, 0x0 ;  /* 0x000000000000781c */ /* 0x000fda0003f2f008 */
[----:B-----5:R-:W-:Y:S05]  /*8d80*/  @!P1 BRA `(.L_x_20) ;  /* 0x0000000000049947 */ /* 0x020fea0003800000 */
[----:B------:R-:W-:Y:S01]  /*8d90*/  BPT.TRAP 0x1 ;  /* 0x000000040000795c */ /* 0x000fe20000300000 */
.L_x_20:
[----:B------:R-:W1:Y:S01]  /*8da0*/  S2UR UR16, SR_CgaCtaId ;  /* 0x00000000001079c3 */ /* 0x000e620000008800 */
[----:B------:R-:W-:Y:S01]  /*8db0*/  UMOV UR12, 0x400 ;  /* 0x00000400000c7882 */ /* 0x000fe20000000000 */
[----:B0-----:R-:W-:-:S05]  /*8dc0*/  IMAD.U32 R0, RZ, RZ, UR24 ;  /* 0x00000018ff007e24 */ /* 0x001fca000f8e00ff */
[----:B------:R-:W-:Y:S01]  /*8dd0*/  SHF.L.U32 R0, R0, 0x1f, RZ ;  /* 0x0000001f00007819 */ /* 0x000fe200000006ff */
[----:B-1----:R-:W-:-:S04]  /*8de0*/  ULEA UR12, UR16, UR12, 0x18 ;  /* 0x0000000c100c7291 */ /* 0x002fc8000f8ec03f */
[----:B------:R-:W-:-:S09]  /*8df0*/  ULEA UR16, UR23, UR12, 0x3 ;  /* 0x0000000c17107291 */ /* 0x000fd2000f8e183f */
[----:B------:R0:W1:Y:S01]  /*8e00*/  SYNCS.PHASECHK.TRANS64.TRYWAIT P0, [UR16], R0 ;  /* 0x00000000ff0075a7 */ /* 0x0000620008000150 */
[----:B------:R-:W-:Y:S05]  /*8e10*/  @!P1 BRA `(.L_x_21) ;  /* 0x0000000000049947 */ /* 0x000fea0003800000 */
[----:B------:R-:W-:Y:S01]  /*8e20*/  BPT.TRAP 0x1 ;  /* 0x000000040000795c */ /* 0x000fe20000300000 */
.L_x_21:
[----:B-1----:R-:W-:Y:S05]  /*8e30*/  @P0 BRA `(.L_x_22) ;  /* 0x0000000000080947 */ /* 0x002fea0003800000 */
[----:B------:R-:W1:Y:S02]  /*8e40*/  SYNCS.PHASECHK.TRANS64.TRYWAIT P0, [UR16], R0 ;  /* 0x00000000ff0075a7 */ /* 0x000e640008000150 */
[----:B-1----:R-:W-:Y:S05]  /*8e50*/  @!P0 BRA `(.L_x_23) ;  /* 0x0000020800bc8947 */ /* 0x002fea0003800000 */
.L_x_22:
        /* <DEDUP_REMOVED lines=64> */
[----:B-1----:R-:W3:Y:S04]  /*9260*/  LDL.LU.64 R108, [R1] ;  /* 0x00000000016c7983 */ /* 0x002ee80000300a00 */
        /* <DEDUP_REMOVED lines=64> */
[----:B------:R-:W-:Y:S01]  /*9670*/  UISETP.NE.AND UP0, UPT, UR7, URZ, UPT ;  /* 0x0000003f0700728c */ /* 0x000fe2000bf05270 */
[----:B------:R-:W-:Y:S01]  /*9680*/  STL [R1+0x8bc], R23 ;  /* 0x0008bc1701007387 */ /* 0x000fe20000100800 */
[----:B------:R-:W-:Y:S02]  /*9690*/  USHF.R.U32.HI UR16, URZ, 0x4, UR16 ;  /* 0x000000043f107899 */ /* 0x000fe40008011610 */
[----:B------:R-:W-:Y:S01]  /*96a0*/  USEL UR8, UR8, URZ, !UP0 ;  /* 0x0000003f08087287 */ /* 0x000fe2000c000000 */
[----:B------:R-:W-:Y:S01]  /*96b0*/  STL [R1+0x8b8], R22 ;  /* 0x0008b81601007387 */ /* 0x000fe20000100800 */
[----:B------:R-:W-:Y:S02]  /*96c0*/  ULOP3.LUT UR16, UR16, 0x3fff, URZ, 0xc0, !UPT ;  /* 0x00003fff10107892 */ /* 0x000fe4000f8ec03f */
[----:B------:R-:W-:Y:S01]  /*96d0*/  UISETP.NE.U32.AND UP0, UPT, UR8, URZ, UPT ;  /* 0x0000003f0800728c */ /* 0x000fe2000bf05070 */
[----:B------:R-:W-:Y:S01]  /*96e0*/  STL [R1+0x8b4], R21 ;  /* 0x0008b41501007387 */ /* 0x000fe20000100800 */
[----:B------:R-:W-:-:S02]  /*96f0*/  ULOP3.LUT UR7, UR11, 0x10000, URZ, 0xfc, !UPT ;  /* 0x000100000b077892 */ /* 0x000fc4000f8efc3f */
[----:B------:R-:W-:Y:S01]  /*9700*/  ULOP3.LUT UR8, UR16, 0x10000, URZ, 0xfc, !UPT ;  /* 0x0001000010087892 */ /* 0x000fe2000f8efc3f */
[----:B------:R-:W-:Y:S01]  /*9710*/  STL [R1+0x8b0], R20 ;  /* 0x0008b01401007387 */ /* 0x000fe20000100800 */
[----:B------:R-:W-:Y:S02]  /*9720*/  ULEA UR7, UR23, UR7, 0xb ;  /* 0x0000000717077291 */ /* 0x000fe4000f8e583f */
[----:B------:R-:W-:Y:S01]  /*9730*/  ULEA UR8, UR23, UR8, 0xb ;  /* 0x0000000817087291 */ /* 0x000fe2000f8e583f */
[----:B------:R-:W-:Y:S01]  /*9740*/  STL [R1+0x8ac], R19 ;  /* 0x0008ac1301007387 */ /* 0x000fe20000100800 */
[----:B------:R-:W-:Y:S01]  /*9750*/  UMOV UR17, 0x40000040 ;  /* 0x4000004000117882 */ /* 0x000fe20000000000 */
[----:B------:R-:W-:Y:S02]  /*9760*/  UMOV UR19, 0x40000040 ;  /* 0x4000004000137882 */ /* 0x000fe40000000000 */
[----:B------:R-:W-:Y:S01]  /*9770*/  UMOV UR16, UR7 ;  /* 0x0000000700107c82 */ /* 0x000fe20008000000 */
[----:B------:R-:W-:Y:S01]  /*9780*/  STL [R1+0x8a8], R18 ;  /* 0x0008a81201007387 */ /* 0x000fe20000100800 */
[----:B------:R-:W-:-:S03]  /*9790*/  UMOV UR18, UR8 ;  /* 0x0000000800127c82 */ /* 0x000fc60008000000 */
[----:B------:R-:W-:Y:S04]  /*97a0*/  STL [R1+0x8a4], R17 ;  /* 0x0008a41101007387 */ /* 0x000fe80000100800 */
        /* <DEDUP_REMOVED lines=14> */
[----:B-----5:R-:W-:Y:S01]  /*9890*/  STL [R1+0x868], R2 ;  /* 0x0008680201007387 */ /* 0x020fe20000100800 */
[----:B---3--:R-:W-:-:S06]  /*98a0*/  WARPGROUP.ARRIVE ;  /* 0x00000000000079c5 */ /* 0x008fcc0000000000 */
[----:B------:R-:W-:Y:S03]  /*98b0*/  QGMMA.64x256x32.F32.E4M3.E4M3 R108, gdesc[UR16], R108, UP0, gsb0 ;  /* 0x03e00000106c79f3 */ /* 0x000fe6000b80086c */
        /* <DEDUP_REMOVED lines=65> */
[----:B-1----:R-:W3:Y:S04]  /*9cd0*/  LDL.LU.64 R234, [R1+0xcb8] ;  /* 0x000cb80001ea7983 */ /* 0x002ee80000300a00 */
[----:B------:R-:W4:Y:S04]  /*9ce0*/  LDL.LU.64 R232, [R1+0xcb0] ;  /* 0x000cb00001e87983 */ /* 0x000f280000300a00 */
[----:B------:R-:W2:Y:S04]  /*9cf0*/  LDL.LU.64 R230, [R1+0xca8] ;  /* 0x000ca80001e67983 */ /* 0x000ea80000300a00 */
        /* <DEDUP_REMOVED lines=60> */
[----:B------:R-:W2:Y:S01]  /*a0c0*/  LDL.LU.64 R108, [R1+0xac0] ;  /* 0x000ac000016c7983 */ /* 0x000ea20000300a00 */
[----:B------:R-:W-:Y:S01]  /*a0d0*/  UIADD3 UR16, UR7, 0x400, URZ ;  /* 0x0000040007107890 */ /* 0x000fe2000fffe03f */
[----:B------:R-:W-:-:S02]  /*a0e0*/  UMOV UR17, 0x40000040 ;  /* 0x4000004000117882 */ /* 0x000fc40000000000 */
[----:B---3--:R-:W-:Y:S04]  /*a0f0*/  STL.64 [R1+0xab8], R234 ;  /* 0x000ab8ea01007387 */ /* 0x008fe80000100a00 */
[----:B----4-:R-:W-:Y:S04]  /*a100*/  STL.64 [R1+0xab0], R232 ;  /* 0x000ab0e801007387 */ /* 0x010fe80000100a00 */
[----:B--2---:R-:W-:Y:S04]  /*a110*/  STL.64 [R1+0xaa8], R230 ;  /* 0x000aa8e601007387 */ /* 0x004fe80000100a00 */
        /* <DEDUP_REMOVED lines=38> */
[----:B------:R-:W-:Y:S01]  /*a380*/  STL.64 [R1+0x970], R152 ;  /* 0x0009709801007387 */ /* 0x000fe20000100a00 */
[----:B------:R-:W-:-:S06]  /*a390*/  WARPGROUP.ARRIVE ;  /* 0x00000000000079c5 */ /* 0x000fcc0000000000 */
[----:B------:R-:W-:Y:S03]  /*a3a0*/  QGMMA.64x256x32.F32.E4M3.E4M3 R24, gdesc[UR16], R24, UP0, gsb0 ;  /* 0x03e00000101879f3 */ /* 0x000fe6000b800818 */
        /* <DEDUP_REMOVED lines=23> */
[----:B-1----:R-:W2:Y:S04]  /*a520*/  LDL.LU.64 R108, [R1] ;  /* 0x00000000016c7983 */ /* 0x002ea80000300a00 */
        /* <DEDUP_REMOVED lines=63> */
[----:B------:R-:W-:-:S02]  /*a920*/  UIADD3 UR16, UR7, 0x2, URZ ;  /* 0x0000000207107890 */ /* 0x000fc4000fffe03f */
[----:B------:R-:W-:Y:S01]  /*a930*/  UIADD3 UR18, UR8, 0x2, URZ ;  /* 0x0000000208127890 */ /* 0x000fe2000fffe03f */
[----:B------:R-:W-:Y:S01]  /*a940*/  UMOV UR17, 0x40000040 ;  /* 0x4000004000117882 */ /* 0x000fe20000000000 */
[----:B------:R-:W-:Y:S01]  /*a950*/  UMOV UR19, 0x40000040 ;  /* 0x4000004000137882 */ /* 0x000fe20000000000 */
[----:B--2---:R-:W-:-:S06]  /*a960*/  WARPGROUP.ARRIVE ;  /* 0x00000000000079c5 */ /* 0x004fcc0000000000 */
[----:B------:R-:W-:Y:S03]  /*a970*/  QGMMA.64x256x32.F32.E4M3.E4M3 R108, gdesc[UR16], R108, gsb0 ;  /* 0x03e00000106c79f3 */ /* 0x000fe6000800086c */
[----:B------:R-:W-:Y:S02]  /*a980*/  WARPGROUP.DEPBAR.LE gsb0, 0x0 ;  /* 0x00008000000079c5 */ /* 0x000fe40000010000 */
[----:B------:R-:W-:Y:S01]  /*a990*/  STL.64 [R1], R108 ;  /* 0x0000006c01007387 */ /* 0x000fe20000100a00 */
[----:B------:R-:W-:Y:S02]  /*a9a0*/  IMAD.MOV.U32 R2, RZ, RZ, R234 ;  /* 0x000000ffff027224 */ /* 0x000fe400078e00ea */
[----:B0-----:R-:W-:Y:S01]  /*a9b0*/  IMAD.MOV.U32 R0, RZ, RZ, R235 ;  /* 0x000000ffff007224 */ /* 0x001fe200078e00eb */
        /* <DEDUP_REMOVED lines=31> */
[----:B------:R-:W-:-:S03]  /*abb0*/  IMAD.MOV.U32 R23, RZ, RZ, R213 ;  /* 0x000000ffff177224 */ /* 0x000fc600078e00d5 */
        /* <DEDUP_REMOVED lines=40> */
[----:B------:R0:W-:Y:S04]  /*ae40*/  STL [R1+0x1a0], R212 ;  /* 0x0001a0d401007387 */ /* 0x0001e80000100800 */
[----:B------:R-:W2:Y:S04]  /*ae50*/  LDL.LU.64 R234, [R1+0xab8] ;  /* 0x000ab80001ea7983 */ /* 0x000ea80000300a00 */
[----:B------:R-:W3:Y:S04]  /*ae60*/  LDL.LU.64 R232, [R1+0xab0] ;  /* 0x000ab00001e87983 */ /* 0x000ee80000300a00 */
[----:B------:R-:W4:Y:S04]  /*ae70*/  LDL.LU.64 R230, [R1+0xaa8] ;  /* 0x000aa80001e67983 */ /* 0x000f280000300a00 */
        /* <DEDUP_REMOVED lines=8> */
[----:B0-----:R-:W4:Y:S04]  /*af00*/  LDL.LU.64 R212, [R1+0xa60] ;  /* 0x000a600001d47983 */ /* 0x001f280000300a00 */
        /* <DEDUP_REMOVED lines=51> */
[----:B------:R-:W4:Y:S01]  /*b240*/  LDL.LU.64 R108, [R1+0x8c0] ;  /* 0x0008c000016c7983 */ /* 0x000f220000300a00 */
[----:B------:R-:W-:Y:S01]  /*b250*/  UIADD3 UR16, UR7, 0x402, URZ ;  /* 0x0000040207107890 */ /* 0x000fe2000fffe03f */
[----:B------:R-:W-:-:S02]  /*b260*/  UMOV UR17, 0x40000040 ;  /* 0x4000004000117882 */ /* 0x000fc40000000000 */
[----:B--2---:R-:W-:Y:S04]  /*b270*/  STL.64 [R1+0x860], R234 ;  /* 0x000860ea01007387 */ /* 0x004fe80000100a00 */
[----:B---3--:R-:W-:Y:S04]  /*b280*/  STL.64 [R1+0x858], R232 ;  /* 0x000858e801007387 */ /* 0x008fe80000100a00 */
[----:B----4-:R-:W-:Y:S04]  /*b290*/  STL.64 [R1+0x850], R230 ;  /* 0x000850e601007387 */ /* 0x010fe80000100a00 */
        /* <DEDUP_REMOVED lines=64> */
[----:B0-----:R-:W2:Y:S04]  /*b6a0*/  LDL.LU R108, [R1] ;  /* 0x00000000016c7983 */ /* 0x001ea80000300800 */
[----:B------:R-:W2:Y:S04]  /*b6b0*/  LDL.LU R109, [R1+0x4] ;  /* 0x00000400016d7983 */ /* 0x000ea80000300800 */
        /* <DEDUP_REMOVED lines=102> */
[----:B------:R-:W2:Y:S01]  /*bd20*/  LDL.LU R212, [R1+0x1a0] ;  /* 0x0001a00001d47983 */ /* 0x000ea20000300800 */
        /* <DEDUP_REMOVED lines=22> */
[----:B------:R-:W-:Y:S01]  /*be90*/  IMAD.MOV.U32 R235, RZ, RZ, R0 ;  /* 0x000000ffffeb7224 */ /* 0x000fe200078e0000 */
[----:B------:R-:W-:Y:S01]  /*bea0*/  UIADD3 UR16, UR7, 0x4, URZ ;  /* 0x0000000407107890 */ /* 0x000fe2000fffe03f */
[----:B------:R0:W5:Y:S01]  /*beb0*/  LDL.LU R23, [R1+0x8bc] ;  /* 0x0008bc0001177983 */ /* 0x0001620000300800 */
[----:B------:R-:W-:Y:S01]  /*bec0*/  UIADD3 UR18, UR8, 0x4, URZ ;  /* 0x0000000408127890 */ /* 0x000fe2000fffe03f */
[----:B------:R-:W-:Y:S01]  /*bed0*/  UMOV UR17, 0x40000040 ;  /* 0x4000004000117882 */ /* 0x000fe20000000000 */
[----:B------:R-:W-:Y:S01]  /*bee0*/  UMOV UR19, 0x40000040 ;  /* 0x4000004000137882 */ /* 0x000fe20000000000 */
[----:B------:R0:W5:Y:S04]  /*bef0*/  LDL.LU R22, [R1+0x8b8] ;  /* 0x0008b80001167983 */ /* 0x0001680000300800 */
        /* <DEDUP_REMOVED lines=19> */
[----:B------:R0:W5:Y:S01]  /*c030*/  LDL.LU R2, [R1+0x868] ;  /* 0x0008680001027983 */ /* 0x0001620000300800 */
[----:B--2---:R-:W-:-:S06]  /*c040*/  WARPGROUP.ARRIVE ;  /* 0x00000000000079c5 */ /* 0x004fcc0000000000 */
        /* <DEDUP_REMOVED lines=66> */
[----:B-1----:R-:W2:Y:S04]  /*c470*/  LDL.LU.64 R234, [R1+0x860] ;  /* 0x0008600001ea7983 */ /* 0x002ea80000300a00 */
        /* <DEDUP_REMOVED lines=268> */
[----:B-1----:R0:W5:Y:S04]  /*d540*/  LDL.LU.64 R234, [R1+0x660] ;  /* 0x0006600001ea7983 */ /* 0x0021680000300a00 */
[----:B------:R0:W5:Y:S04]  /*d550*/  LDL.LU.64 R232, [R1+0x658] ;  /* 0x0006580001e87983 */ /* 0x0001680000300a00 */
        /* <DEDUP_REMOVED lines=63> */
[----:B------:R-:W-:Y:S01]  /*d950*/  UMOV UR17, 0x40000040 ;  /* 0x4000004000117882 */ /* 0x000fe20000000000 */
[----:B------:R-:W-:-:S04]  /*d960*/  UIADD3 UR6, UR6, 0x4, URZ ;  /* 0x0000000406067890 */ /* 0x000fc8000fffe03f */
[----:B------:R-:W-:-:S04]  /*d970*/  UISETP.NE.AND UP0, UPT, UR6, UR27, UPT ;  /* 0x0000001b0600728c */ /* 0x000fc8000bf05270 */
[----:B------:R-:W-:-:S06]  /*d980*/  USEL UR7, URZ, 0x1, UP0 ;  /* 0x000000013f077887 */ /* 0x000fcc0008000000 */
[----:B------:R-:W-:Y:S01]  /*d990*/  ISETP.NE.AND P0, PT, RZ, UR7, PT ;  /* 0x00000007ff007c0c */ /* 0x000fe2000bf05270 */
[----:B--2---:R-:W-:-:S06]  /*d9a0*/  WARPGROUP.ARRIVE ;  /* 0x00000000000079c5 */ /* 0x004fcc0000000000 */
[----:B------:R-:W-:Y:S03]  /*d9b0*/  QGMMA.64x256x32.F32.E4M3.E4M3 R24, gdesc[UR16], R24, gsb0 ;  /* 0x03e00000101879f3 */ /* 0x000fe60008000818 */
[----:B------:R-:W-:-:S03]  /*d9c0*/  WARPGROUP.DEPBAR.LE gsb0, 0x0 ;  /* 0x00008000000079c5 */ /* 0x000fc60000010000 */
[----:B0-----:R-:W-:Y:S05]  /*d9d0*/  @!P0 BRA `(.L_x_24) ;  /* 0x0000003800fc8947 */ /* 0x001fea0003800000 */
[----:B-----5:R0:W-:Y:S04]  /*d9e0*/  STL [R1+0x690], R225 ;  /* 0x000690e101007387 */ /* 0x0201e80000100800 */
[----:B------:R1:W-:Y:S01]  /*d9f0*/  STL [R1+0x68c], R226 ;  /* 0x00068ce201007387 */ /* 0x0003e20000100800 */
[----:B0-----:R-:W-:-:S03]  /*da00*/  IMAD.MOV.U32 R225, RZ, RZ, R0 ;  /* 0x000000ffffe17224 */ /* 0x001fc600078e0000 */
[----:B-1----:R-:W2:Y:S04]  /*da10*/  LDL R226, [R1+0x4] ;  /* 0x0000040001e27983 */ /* 0x002ea80000100800 */
[----:B------:R0:W-:Y:S04]  /*da20*/  STL [R1+0x688], R227 ;  /* 0x000688e301007387 */ /* 0x0001e80000100800 */
[----:B0-----:R-:W3:Y:S04]  /*da30*/  LDL R227, [R1+0x8] ;  /* 0x0000080001e37983 */ /* 0x001ee80000100800 */
[----:B------:R0:W-:Y:S04]  /*da40*/  STL [R1+0x684], R228 ;  /* 0x000684e401007387 */ /* 0x0001e80000100800 */
[----:B0-----:R-:W4:Y:S04]  /*da50*/  LDL R228, [R1+0xc] ;  /* 0x00000c0001e47983 */ /* 0x001f280000100800 */
        /* <DEDUP_REMOVED lines=211> */
[----:B0-----:R-:W4:Y:S04]  /*e790*/  LDL.LU R122, [R1+0x200] ;  /* 0x00020000017a7983 */ /* 0x001f280000300800 */
        /* <DEDUP_REMOVED lines=10> */
[----:B------:R-:W4:Y:S04]  /*e840*/  LDL.LU R0, [R1+0x22c] ;  /* 0x00022c0001007983 */ /* 0x000f280000300800 */
        /* <DEDUP_REMOVED lines=37> */
[----:B0-----:R-:W4:Y:S04]  /*eaa0*/  LDL.LU R146, [R1+0x210] ;  /* 0x0002100001927983 */ /* 0x001f280000300800 */
[----:B------:R0:W-:Y:S01]  /*eab0*/  STL [R1+0x478], R147 ;  /* 0x0004789301007387 */ /* 0x0001e20000100800 */
[----:B------:R-:W-:-:S03]  /*eac0*/  FADD R2, R225, R2 ;  /* 0x00000002e1027221 */ /* 0x000fc60000000000 */
[----:B0-----:R-:W4:Y:S04]  /*ead0*/  LDL R147, [R1+0x1f8] ;  /* 0x0001f80001937983 */ /* 0x001f280000100800 */
[----:B------:R0:W-:Y:S01]  /*eae0*/  STL [R1+0x474], R148 ;  /* 0x0004749401007387 */ /* 0x0001e20000100800 */
[----:B--2---:R-:W-:-:S01]  /*eaf0*/  FADD R3, R226, R3 ;  /* 0x00000003e2037221 */ /* 0x004fc20000000000 */
[----:B---3--:R-:W-:Y:S02]  /*eb00*/  FADD R4, R227, R4 ;  /* 0x00000004e3047221 */ /* 0x008fe40000000000 */
[----:B0-----:R-:W2:Y:S04]  /*eb10*/  LDL R148, [R1+0x1c0] ;  /* 0x0001c00001947983 */ /* 0x001ea80000100800 */
[----:B------:R0:W-:Y:S01]  /*eb20*/  STL [R1+0x470], R149 ;  /* 0x0004709501007387 */ /* 0x0001e20000100800 */
[----:B----4-:R-:W-:-:S01]  /*eb30*/  FADD R5, R228, R5 ;  /* 0x00000005e4057221 */ /* 0x010fc20000000000 */
[----:B------:R-:W-:-:S02]  /*eb40*/  FADD R6, R229, R6 ;  /* 0x00000006e5067221 */ /* 0x000fc40000000000 */
[----:B0-----:R-:W3:Y:S04]  /*eb50*/  LDL R149, [R1+0x1f4] ;  /* 0x0001f40001957983 */ /* 0x001ee80000100800 */
[----:B------:R0:W-:Y:S01]  /*eb60*/  STL [R1+0x46c], R150 ;  /* 0x00046c9601007387 */ /* 0x0001e20000100800 */
[----:B------:R-:W-:-:S01]  /*eb70*/  FADD R7, R230, R7 ;  /* 0x00000007e6077221 */ /* 0x000fc20000000000 */
[----:B------:R-:W-:Y:S02]  /*eb80*/  FADD R8, R231, R8 ;  /* 0x00000008e7087221 */ /* 0x000fe40000000000 */
[----:B0-----:R-:W4:Y:S04]  /*eb90*/  LDL.LU R150, [R1+0x20c] ;  /* 0x00020c0001967983 */ /* 0x001f280000300800 */
[----:B------:R0:W-:Y:S01]  /*eba0*/  STL [R1+0x468], R151 ;  /* 0x0004689701007387 */ /* 0x0001e20000100800 */
[----:B------:R-:W-:-:S01]  /*ebb0*/  FADD R9, R232, R9 ;  /* 0x00000009e8097221 */ /* 0x000fc20000000000 */
[----:B------:R-:W-:-:S02]  /*ebc0*/  FADD R10, R233, R10 ;  /* 0x0000000ae90a7221 */ /* 0x000fc40000000000 */
[----:B0-----:R-:W3:Y:S04]  /*ebd0*/  LDL R151, [R1+0x1f0] ;  /* 0x0001f00001977983 */ /* 0x001ee80000100800 */
[----:B------:R-:W2:Y:S04]  /*ebe0*/  LDL.LU R225, [R1+0x690] ;  /* 0x0006900001e17983 */ /* 0x000ea80000300800 */
[----:B------:R-:W4:Y:S04]  /*ebf0*/  LDL.LU R226, [R1+0x68c] ;  /* 0x00068c0001e27983 */ /* 0x000f280000300800 */
[----:B------:R-:W3:Y:S04]  /*ec00*/  LDL.LU R227, [R1+0x688] ;  /* 0x0006880001e37983 */ /* 0x000ee80000300800 */
[----:B------:R-:W3:Y:S04]  /*ec10*/  LDL.LU R228, [R1+0x684] ;  /* 0x0006840001e47983 */ /* 0x000ee80000300800 */
[----:B------:R-:W3:Y:S01]  /*ec20*/  LDL.LU R229, [R1+0x680] ;  /* 0x0006800001e57983 */ /* 0x000ee20000300800 */
[----:B------:R-:W-:-:S03]  /*ec30*/  FADD R11, R234, R11 ;  /* 0x0000000bea0b7221 */ /* 0x000fc60000000000 */
[----:B------:R-:W3:Y:S01]  /*ec40*/  LDL.LU R230, [R1+0x67c] ;  /* 0x00067c0001e67983 */ /* 0x000ee20000300800 */
[----:B------:R-:W-:-:S03]  /*ec50*/  FADD R12, R235, R12 ;  /* 0x0000000ceb0c7221 */ /* 0x000fc60000000000 */
[----:B------:R-:W3:Y:S04]  /*ec60*/  LDL.LU R231, [R1+0x678] ;  /* 0x0006780001e77983 */ /* 0x000ee80000300800 */
[----:B------:R-:W3:Y:S04]  /*ec70*/  LDL.LU R232, [R1+0x674] ;  /* 0x0006740001e87983 */ /* 0x000ee80000300800 */
[----:B------:R-:W3:Y:S04]  /*ec80*/  LDL.LU R233, [R1+0x670] ;  /* 0x0006700001e97983 */ /* 0x000ee80000300800 */
[----:B------:R-:W3:Y:S04]  /*ec90*/  LDL.LU R234, [R1+0x66c] ;  /* 0x00066c0001ea7983 */ /* 0x000ee80000300800 */
[----:B------:R-:W3:Y:S01]  /*eca0*/  LDL.LU R235, [R1+0x668] ;  /* 0x0006680001eb7983 */ /* 0x000ee20000300800 */
[----:B------:R-:W-:-:S01]  /*ecb0*/  FADD R13, R24, R13 ;  /* 0x0000000d180d7221 */ /* 0x000fc20000000000 */
[----:B------:R-:W-:Y:S01]  /*ecc0*/  FADD R14, R25, R14 ;  /* 0x0000000e190e7221 */ /* 0x000fe20000000000 */
[----:B------:R-:W-:-:S01]  /*ecd0*/  FADD R15, R26, R15 ;  /* 0x0000000f1a0f7221 */ /* 0x000fc20000000000 */
[----:B------:R-:W3:Y:S01]  /*ece0*/  LDL.LU R24, [R1+0x664] ;  /* 0x0006640001187983 */ /* 0x000ee20000300800 */
[----:B------:R-:W-:-:S01]  /*ecf0*/  FADD R16, R27, R16 ;  /* 0x000000101b107221 */ /* 0x000fc20000000000 */
[----:B------:R-:W-:-:S02]  /*ed00*/  FADD R17, R28, R17 ;  /* 0x000000111c117221 */ /* 0x000fc40000000000 */
[----:B------:R-:W3:Y:S01]  /*ed10*/  LDL.LU R25, [R1+0x660] ;  /* 0x0006600001197983 */ /* 0x000ee20000300800 */
[----:B------:R-:W-:-:S03]  /*ed20*/  FADD R18, R29, R18 ;  /* 0x000000121d127221 */ /* 0x000fc60000000000 */
        /* <DEDUP_REMOVED lines=157> */
[----:B--2---:R-:W-:-:S03]  /*f700*/  FADD R225, R108, R225 ;  /* 0x000000e16ce17221 */ /* 0x004fc60000000000 */
[----:B------:R-:W2:Y:S01]  /*f710*/  LDL.LU R105, [R1+0x520] ;  /* 0x0005200001697983 */ /* 0x000ea20000300800 */
[----:B----4-:R-:W-:-:S03]  /*f720*/  FADD R226, R109, R226 ;  /* 0x000000e26de27221 */ /* 0x010fc60000000000 */
[----:B------:R-:W4:Y:S01]  /*f730*/  LDL.LU R106, [R1+0x51c] ;  /* 0x00051c00016a7983 */ /* 0x000f220000300800 */
[----:B---3--:R-:W-:-:S03]  /*f740*/  FADD R227, R110, R227 ;  /* 0x000000e36ee37221 */ /* 0x008fc60000000000 */
        /* <DEDUP_REMOVED lines=15> */
[----:B------:R-:W-:-:S01]  /*f840*/  FADD R235, R118, R235 ;  /* 0x000000eb76eb7221 */ /* 0x000fc20000000000 */
[----:B------:R-:W-:Y:S02]  /*f850*/  FADD R122, R121, R122 ;  /* 0x0000007a797a7221 */ /* 0x000fe40000000000 */
[----:B------:R-:W3:Y:S01]  /*f860*/  LDL.LU R115, [R1+0x4f8] ;  /* 0x0004f80001737983 */ /* 0x000ee20000300800 */
[----:B------:R-:W-:-:S03]  /*f870*/  FADD R236, R119, R236 ;  /* 0x000000ec77ec7221 */ /* 0x000fc60000000000 */
[----:B------:R-:W3:Y:S01]  /*f880*/  LDL.LU R116, [R1+0x4f4] ;  /* 0x0004f40001747983 */ /* 0x000ee20000300800 */
[----:B------:R-:W-:-:S03]  /*f890*/  FADD R237, R120, R237 ;  /* 0x000000ed78ed7221 */ /* 0x000fc60000000000 */
[----:B------:R-:W3:Y:S01]  /*f8a0*/  LDL.LU R117, [R1+0x4f0] ;  /* 0x0004f00001757983 */ /* 0x000ee20000300800 */
[----:B------:R-:W-:-:S03]  /*f8b0*/  FADD R124, R123, R124 ;  /* 0x0000007c7b7c7221 */ /* 0x000fc60000000000 */
[----:B------:R-:W3:Y:S04]  /*f8c0*/  LDL.LU R118, [R1+0x4ec] ;  /* 0x0004ec0001767983 */ /* 0x000ee80000300800 */
[----:B------:R-:W3:Y:S01]  /*f8d0*/  LDL.LU R119, [R1+0x4e8] ;  /* 0x0004e80001777983 */ /* 0x000ee20000300800 */
[----:B------:R-:W-:-:S03]  /*f8e0*/  FADD R126, R125, R126 ;  /* 0x0000007e7d7e7221 */ /* 0x000fc60000000000 */
[----:B------:R-:W3:Y:S04]  /*f8f0*/  LDL.LU R120, [R1+0x4e4] ;  /* 0x0004e40001787983 */ /* 0x000ee80000300800 */
[----:B------:R-:W3:Y:S04]  /*f900*/  LDL.LU R121, [R1+0x4e0] ;  /* 0x0004e00001797983 */ /* 0x000ee80000300800 */
[----:B------:R0:W-:Y:S01]  /*f910*/  STL [R1+0x200], R122 ;  /* 0x0002007a01007387 */ /* 0x0001e20000100800 */
[----:B------:R-:W-:-:S01]  /*f920*/  FADD R150, R127, R150 ;  /* 0x000000967f967221 */ /* 0x000fc20000000000 */
[----:B------:R-:W-:Y:S01]  /*f930*/  FADD R146, R148, R146 ;  /* 0x0000009294927221 */ /* 0x000fe20000000000 */
[----:B------:R-:W-:-:S01]  /*f940*/  FADD R143, R144, R143 ;  /* 0x0000008f908f7221 */ /* 0x000fc20000000000 */
[----:B------:R-:W-:Y:S01]  /*f950*/  FADD R141, R142, R141 ;  /* 0x0000008d8e8d7221 */ /* 0x000fe20000000000 */
[----:B0-----:R-:W3:Y:S04]  /*f960*/  LDL.LU R122, [R1+0x4dc] ;  /* 0x0004dc00017a7983 */ /* 0x001ee80000300800 */
[----:B------:R-:W3:Y:S04]  /*f970*/  LDL.LU R123, [R1+0x4d8] ;  /* 0x0004d800017b7983 */ /* 0x000ee80000300800 */
[----:B------:R0:W-:Y:S01]  /*f980*/  STL [R1+0x204], R124 ;  /* 0x0002047c01007387 */ /* 0x0001e20000100800 */
[----:B------:R-:W-:-:S01]  /*f990*/  FADD R139, R140, R139 ;  /* 0x0000008b8c8b7221 */ /* 0x000fc20000000000 */
[----:B------:R-:W-:Y:S01]  /*f9a0*/  FADD R137, R138, R137 ;  /* 0x000000898a897221 */ /* 0x000fe20000000000 */
[----:B------:R-:W-:-:S01]  /*f9b0*/  FADD R135, R136, R135 ;  /* 0x0000008788877221 */ /* 0x000fc20000000000 */
[----:B0-----:R-:W3:Y:S04]  /*f9c0*/  LDL.LU R124, [R1+0x4d4] ;  /* 0x0004d400017c7983 */ /* 0x001ee80000300800 */
[----:B------:R-:W3:Y:S04]  /*f9d0*/  LDL.LU R125, [R1+0x4d0] ;  /* 0x0004d000017d7983 */ /* 0x000ee80000300800 */
[----:B------:R0:W-:Y:S01]  /*f9e0*/  STL [R1+0x208], R126 ;  /* 0x0002087e01007387 */ /* 0x0001e20000100800 */
[----:B------:R-:W-:-:S01]  /*f9f0*/  FADD R131, R133, R131 ;  /* 0x0000008385837221 */ /* 0x000fc20000000000 */
[----:B------:R-:W-:-:S02]  /*fa00*/  FADD R0, R129, R0 ;  /* 0x0000000081007221 */ /* 0x000fc40000000000 */
[----:B0-----:R-:W3:Y:S04]  /*fa10*/  LDL.LU R126, [R1+0x4cc] ;  /* 0x0004cc00017e7983 */ /* 0x001ee80000300800 */
[----:B------:R-:W3:Y:S04]  /*fa20*/  LDL.LU R127, [R1+0x4c8] ;  /* 0x0004c800017f7983 */ /* 0x000ee80000300800 */
[----:B------:R-:W-:Y:S04]  /*fa30*/  STL [R1+0x20c], R150 ;  /* 0x00020c9601007387 */ /* 0x000fe80000100800 */
[----:B------:R-:W-:Y:S04]  /*fa40*/  STL [R1+0x210], R146 ;  /* 0x0002109201007387 */ /* 0x000fe80000100800 */
[----:B------:R-:W-:Y:S04]  /*fa50*/  STL [R1+0x214], R143 ;  /* 0x0002148f01007387 */ /* 0x000fe80000100800 */
[----:B------:R-:W-:Y:S04]  /*fa60*/  STL [R1+0x218], R141 ;  /* 0x0002188d01007387 */ /* 0x000fe80000100800 */
[----:B------:R-:W-:Y:S04]  /*fa70*/  STL [R1+0x21c], R139 ;  /* 0x00021c8b01007387 */ /* 0x000fe80000100800 */
[----:B------:R-:W-:Y:S04]  /*fa80*/  STL [R1+0x220], R137 ;  /* 0x0002208901007387 */ /* 0x000fe80000100800 */
[----:B------:R-:W2:Y:S04]  /*fa90*/  LDL.LU R129, [R1+0x230] ;  /* 0x0002300001817983 */ /* 0x000ea80000300800 */
[----:B------:R-:W-:Y:S04]  /*faa0*/  STL [R1+0x224], R135 ;  /* 0x0002248701007387 */ /* 0x000fe80000100800 */
[----:B------:R0:W-:Y:S04]  /*fab0*/  STL [R1+0x228], R131 ;  /* 0x0002288301007387 */ /* 0x0001e80000100800 */
[----:B0-----:R-:W4:Y:S04]  /*fac0*/  LDL.LU R131, [R1+0x234] ;  /* 0x0002340001837983 */ /* 0x001f280000300800 */
[----:B------:R-:W3:Y:S04]  /*fad0*/  LDL.LU R133, [R1+0x238] ;  /* 0x0002380001857983 */ /* 0x000ee80000300800 */
[----:B------:R0:W-:Y:S04]  /*fae0*/  STL [R1+0x22c], R0 ;  /* 0x00022c0001007387 */ /* 0x0001e80000100800 */
        /* <DEDUP_REMOVED lines=13> */
[----:B0-----:R-:W3:Y:S01]  /*fbc0*/  LDL.LU R0, [R1+0x270] ;  /* 0x0002700001007983 */ /* 0x001ee20000300800 */
[----:B--2---:R-:W-:-:S03]  /*fbd0*/  FADD R129, R128, R129 ;  /* 0x0000008180817221 */ /* 0x004fc60000000000 */
[----:B------:R-:W2:Y:S04]  /*fbe0*/  LDL.LU R128, [R1+0x4c4] ;  /* 0x0004c40001807983 */ /* 0x000ea80000300800 */
[----:B------:R0:W-:Y:S04]  /*fbf0*/  STL [R1+0x230], R129 ;  /* 0x0002308101007387 */ /* 0x0001e80000100800 */
[----:B0-----:R-:W2:Y:S01]  /*fc00*/  LDL.LU R129, [R1+0x4c0] ;  /* 0x0004c00001817983 */ /* 0x001ea20000300800 */
[----:B----4-:R-:W-:-:S03]  /*fc10*/  FADD R131, R130, R131 ;  /* 0x0000008382837221 */ /* 0x010fc60000000000 */
[----:B------:R-:W4:Y:S01]  /*fc20*/  LDL.LU R130, [R1+0x4bc] ;  /* 0x0004bc0001827983 */ /* 0x000f220000300800 */
[----:B---3--:R-:W-:-:S03]  /*fc30*/  FADD R133, R132, R133 ;  /* 0x0000008584857221 */ /* 0x008fc60000000000 */
[----:B------:R0:W-:Y:S01]  /*fc40*/  STL [R1+0x234], R131 ;  /* 0x0002348301007387 */ /* 0x0001e20000100800 */
[----:B------:R-:W-:-:S03]  /*fc50*/  FADD R135, R134, R135 ;  /* 0x0000008786877221 */ /* 0x000fc60000000000 */
[----:B0-----:R-:W3:Y:S01]  /*fc60*/  LDL.LU R131, [R1+0x4b8] ;  /* 0x0004b80001837983 */ /* 0x001ee20000300800 */
[----:B------:R-:W-:-:S03]  /*fc70*/  FADD R150, R151, R150 ;  /* 0x0000009697967221 */ /* 0x000fc60000000000 */
[----:B------:R-:W3:Y:S01]  /*fc80*/  LDL.LU R132, [R1+0x4b4] ;  /* 0x0004b40001847983 */ /* 0x000ee20000300800 */
[----:B------:R-:W-:-:S03]  /*fc90*/  FADD R148, R149, R148 ;  /* 0x0000009495947221 */ /* 0x000fc60000000000 */
[----:B------:R0:W-:Y:S01]  /*fca0*/  STL [R1+0x238], R133 ;  /* 0x0002388501007387 */ /* 0x0001e20000100800 */
[----:B------:R-:W-:-:S01]  /*fcb0*/  FADD R146, R147, R146 ;  /* 0x0000009293927221 */ /* 0x000fc20000000000 */
[----:B------:R-:W-:Y:S02]  /*fcc0*/  FADD R144, R145, R144 ;  /* 0x0000009091907221 */ /* 0x000fe40000000000 */
[----:B0-----:R-:W3:Y:S01]  /*fcd0*/  LDL.LU R133, [R1+0x4b0] ;  /* 0x0004b00001857983 */ /* 0x001ee20000300800 */
[----:B------:R-:W-:-:S03]  /*fce0*/  FADD R143, R24, R143 ;  /* 0x0000008f188f7221 */ /* 0x000fc60000000000 */
[----:B------:R-:W3:Y:S01]  /*fcf0*/  LDL.LU R134, [R1+0x4ac] ;  /* 0x0004ac0001867983 */ /* 0x000ee20000300800 */
[----:B------:R-:W-:-:S03]  /*fd00*/  FADD R142, R25, R142 ;  /* 0x0000008e198e7221 */ /* 0x000fc60000000000 */
[----:B------:R0:W-:Y:S01]  /*fd10*/  STL [R1+0x23c], R135 ;  /* 0x00023c8701007387 */ /* 0x0001e20000100800 */
[----:B------:R-:W-:-:S01]  /*fd20*/  FADD R141, R26, R141 ;  /* 0x0000008d1a8d7221 */ /* 0x000fc20000000000 */
[----:B------:R-:W-:Y:S01]  /*fd30*/  FADD R140, R27, R140 ;  /* 0x0000008c1b8c7221 */ /* 0x000fe20000000000 */
[----:B------:R-:W-:-:S01]  /*fd40*/  FADD R139, R28, R139 ;  /* 0x0000008b1c8b7221 */ /* 0x000fc20000000000 */
[----:B0-----:R-:W3:Y:S01]  /*fd50*/  LDL.LU R135, [R1+0x4a8] ;  /* 0x0004a80001877983 */ /* 0x001ee20000300800 */
[----:B------:R-:W-:-:S03]  /*fd60*/  FADD R138, R29, R138 ;  /* 0x0000008a1d8a7221 */ /* 0x000fc60000000000 */
[----:B------:R0:W-:Y:S01]  /*fd70*/  STL [R1+0x240], R150 ;  /* 0x0002409601007387 */ /* 0x0001e20000100800 */
[----:B------:R-:W-:-:S03]  /*fd80*/  FADD R137, R30, R137 ;  /* 0x000000891e897221 */ /* 0x000fc60000000000 */
[----:B------:R1:W-:Y:S01]  /*fd90*/  STL [R1+0x244], R148 ;  /* 0x0002449401007387 */ /* 0x0003e20000100800 */
[----:B------:R-:W-:-:S03]  /*fda0*/  FADD R136, R31, R136 ;  /* 0x000000881f887221 */ /* 0x000fc60000000000 */
[----:B------:R1:W-:Y:S01]  /*fdb0*/  STL [R1+0x248], R146 ;  /* 0x0002489201007387 */ /* 0x0003e20000100800 */
[----:B------:R-:W-:-:S03]  /*fdc0*/  FADD R0, R32, R0 ;  /* 0x0000000020007221 */ /* 0x000fc60000000000 */
[----:B------:R1:W-:Y:S04]  /*fdd0*/  STL [R1+0x24c], R144 ;  /* 0x00024c9001007387 */ /* 0x0003e80000100800 */
[----:B------:R1:W-:Y:S04]  /*fde0*/  STL [R1+0x250], R143 ;  /* 0x0002508f01007387 */ /* 0x0003e80000100800 */
[----:B------:R1:W-:Y:S04]  /*fdf0*/  STL [R1+0x254], R142 ;  /* 0x0002548e01007387 */ /* 0x0003e80000100800 */
[----:B------:R1:W-:Y:S04]  /*fe00*/  STL [R1+0x258], R141 ;  /* 0x0002588d01007387 */ /* 0x0003e80000100800 */
[----:B------:R1:W-:Y:S04]  /*fe10*/  STL [R1+0x25c], R140 ;  /* 0x00025c8c01007387 */ /* 0x0003e80000100800 */
[----:B------:R1:W-:Y:S04]  /*fe20*/  STL [R1+0x260], R139 ;  /* 0x0002608b01007387 */ /* 0x0003e80000100800 */
[----:B------:R1:W-:Y:S04]  /*fe30*/  STL [R1+0x264], R138 ;  /* 0x0002648a01007387 */ /* 0x0003e80000100800 */
[----:B------:R-:W2:Y:S04]  /*fe40*/  LDL.LU R151, [R1+0x274] ;  /* 0x0002740001977983 */ /* 0x000ea80000300800 */
[----:B------:R1:W-:Y:S04]  /*fe50*/  STL [R1+0x268], R137 ;  /* 0x0002688901007387 */ /* 0x0003e80000100800 */
[----:B0-----:R-:W4:Y:S04]  /*fe60*/  LDL.LU R150, [R1+0x278] ;  /* 0x0002780001967983 */ /* 0x001f280000300800 */
[----:B------:R0:W-:Y:S04]  /*fe70*/  STL [R1+0x26c], R136 ;  /* 0x00026c8801007387 */ /* 0x0001e80000100800 */
[----:B------:R-:W3:Y:S04]  /*fe80*/  LDL.LU R149, [R1+0x27c] ;  /* 0x00027c0001957983 */ /* 0x000ee80000300800 */
[----:B------:R0:W-:Y:S04]  /*fe90*/  STL [R1+0x270], R0 ;  /* 0x0002700001007387 */ /* 0x0001e80000100800 */
[----:B-1----:R-:W3:Y:S04]  /*fea0*/  LDL.LU R148, [R1+0x280] ;  /* 0x0002800001947983 */ /* 0x002ee80000300800 */
        /* <DEDUP_REMOVED lines=11> */
[----:B0-----:R-:W3:Y:S04]  /*ff60*/  LDL.LU R136, [R1+0x2b0] ;  /* 0x0002b00001887983 */ /* 0x001ee80000300800 */
[----:B------:R-:W3:Y:S01]  /*ff70*/  LDL.LU R0, [R1+0x2b4] ;  /* 0x0002b40001007983 */ /* 0x000ee20000300800 */
[----:B--2---:R-:W-:-:S05]  /*ff80*/  FADD R151, R33, R151 ;  /* 0x0000009721977221 */ /* 0x004fca0000000000 */
[----:B------:R0:W-:Y:S01]  /*ff90*/  STL [R1+0x274], R151 ;  /* 0x0002749701007387 */ /* 0x0001e20000100800 */
[----:B----4-:R-:W-:-:S05]  /*ffa0*/  FADD R150, R34, R150 ;  /* 0x0000009622967221 */ /* 0x010fca0000000000 */
[----:B------:R1:W-:Y:S01]  /*ffb0*/  STL [R1+0x278], R150 ;  /* 0x0002789601007387 */ /* 0x0003e20000100800 */
[----:B---3--:R-:W-:-:S05]  /*ffc0*/  FADD R149, R35, R149 ;  /* 0x0000009523957221 */ /* 0x008fca0000000000 */
[----:B------:R2:W-:Y:S01]  /*ffd0*/  STL [R1+0x27c], R149 ;  /* 0x00027c9501007387 */ /* 0x0005e20000100800 */
[----:B------:R-:W-:-:S01]  /*ffe0*/  FADD R148, R36, R148 ;  /* 0x0000009424947221 */ /* 0x000fc20000000000 */
[----:B------:R-:W-:-:S04]  /*fff0*/  FADD R147, R37, R147 ;  /* 0x0000009325937221 */ /* 0x000fc80000000000 */
[----:B------:R3:W-:Y:S01]  /*10000*/  STL [R1+0x280], R148 ;  /* 0x0002809401007387 */ /* 0x0007e20000100800 */
[----:B------:R-:W-:-:S03]  /*10010*/  FADD R146, R38, R146 ;  /* 0x0000009226927221 */ /* 0x000fc60000000000 */
        /* <DEDUP_REMOVED lines=20> */
[----:B0-----:R-:W4:Y:S01]  /*10160*/  LDL.LU R151, [R1+0x2b8] ;  /* 0x0002b80001977983 */ /* 0x001f220000300800 */
[----:B------:R-:W-:-:S03]  /*10170*/  FADD R0, R49, R0 ;  /* 0x0000000031007221 */ /* 0x000fc60000000000 */
[----:B------:R0:W-:Y:S04]  /*10180*/  STL [R1+0x2ac], R137 ;  /* 0x0002ac8901007387 */ /* 0x0001e80000100800 */
[----:B-1----:R-:W4:Y:S04]  /*10190*/  LDL.LU R150, [R1+0x2bc] ;  /* 0x0002bc0001967983 */ /* 0x002f280000300800 */
[----:B------:R1:W-:Y:S04]  /*101a0*/  STL [R1+0x2b0], R136 ;  /* 0x0002b08801007387 */ /* 0x0003e80000100800 */
[----:B--2---:R-:W2:Y:S04]  /*101b0*/  LDL.LU R149, [R1+0x2c0] ;  /* 0x0002c00001957983 */ /* 0x004ea80000300800 */
[----:B------:R1:W-:Y:S04]  /*101c0*/  STL [R1+0x2b4], R0 ;  /* 0x0002b40001007387 */ /* 0x0003e80000100800 */
[----:B---3--:R-:W3:Y:S04]  /*101d0*/  LDL.LU R148, [R1+0x2c4] ;  /* 0x0002c40001947983 */ /* 0x008ee80000300800 */
[----:B----4-:R-:W4:Y:S04]  /*101e0*/  LDL.LU R147, [R1+0x2c8] ;  /* 0x0002c80001937983 */ /* 0x010f280000300800 */
[----:B------:R-:W4:Y:S04]  /*101f0*/  LDL.LU R146, [R1+0x2cc] ;  /* 0x0002cc0001927983 */ /* 0x000f280000300800 */
        /* <DEDUP_REMOVED lines=8> */
[----:B0-----:R-:W4:Y:S04]  /*10280*/  LDL.LU R137, [R1+0x2f0] ;  /* 0x0002f00001897983 */ /* 0x001f280000300800 */
[----:B-1----:R-:W4:Y:S04]  /*10290*/  LDL.LU R136, [R1+0x2f4] ;  /* 0x0002f40001887983 */ /* 0x002f280000300800 */
[----:B------:R-:W4:Y:S01]  /*102a0*/  LDL.LU R0, [R1+0x2f8] ;  /* 0x0002f80001007983 */ /* 0x000f220000300800 */
[----:B------:R-:W-:-:S01]  /*102b0*/  FADD R151, R50, R151 ;  /* 0x0000009732977221 */ /* 0x000fc20000000000 */
[----:B------:R-:W-:-:S04]  /*102c0*/  FADD R150, R51, R150 ;  /* 0x0000009633967221 */ /* 0x000fc80000000000 */
[----:B------:R0:W-:Y:S01]  /*102d0*/  STL [R1+0x2b8], R151 ;  /* 0x0002b89701007387 */ /* 0x0001e20000100800 */
[----:B--2---:R-:W-:-:S03]  /*102e0*/  FADD R149, R52, R149 ;  /* 0x0000009534957221 */ /* 0x004fc60000000000 */
[----:B------:R1:W-:Y:S01]  /*102f0*/  STL [R1+0x2bc], R150 ;  /* 0x0002bc9601007387 */ /* 0x0003e20000100800 */
[----:B---3--:R-:W-:-:S03]  /*10300*/  FADD R148, R53, R148 ;  /* 0x0000009435947221 */ /* 0x008fc60000000000 */
[----:B------:R2:W-:Y:S01]  /*10310*/  STL [R1+0x2c0], R149 ;  /* 0x0002c09501007387 */ /* 0x0005e20000100800 */
[----:B----4-:R-:W-:-:S03]  /*10320*/  FADD R147, R54, R147 ;  /* 0x0000009336937221 */ /* 0x010fc60000000000 */
        /* <DEDUP_REMOVED lines=198> */
[----:B------:R-:W-:Y:S01]  /*10f90*/  STL [R1+0x3c8], R151 ;  /* 0x0003c89701007387 */ /* 0x000fe20000100800 */
[----:B--2---:R-:W-:-:S03]  /*10fa0*/  FADD R149, R120, R149 ;  /* 0x0000009578957221 */ /* 0x004fc60000000000 */
[----:B------:R-:W-:Y:S01]  /*10fb0*/  STL [R1+0x3cc], R150 ;  /* 0x0003cc9601007387 */ /* 0x000fe20000100800 */
[----:B---3--:R-:W-:-:S03]  /*10fc0*/  FADD R148, R121, R148 ;  /* 0x0000009479947221 */ /* 0x008fc60000000000 */
[----:B------:R-:W-:Y:S01]  /*10fd0*/  STL [R1+0x3d0], R149 ;  /* 0x0003d09501007387 */ /* 0x000fe20000100800 */
[----:B----4-:R-:W-:-:S03]  /*10fe0*/  FADD R147, R122, R147 ;  /* 0x000000937a937221 */ /* 0x010fc60000000000 */
[----:B------:R-:W-:Y:S01]  /*10ff0*/  STL [R1+0x3d4], R148 ;  /* 0x0003d49401007387 */ /* 0x000fe20000100800 */
[----:B------:R-:W-:-:S03]  /*11000*/  FADD R146, R123, R146 ;  /* 0x000000927b927221 */ /* 0x000fc60000000000 */
        /* <DEDUP_REMOVED lines=17> */
[----:B------:R-:W-:-:S01]  /*11120*/  FADD R137, R132, R137 ;  /* 0x0000008984897221 */ /* 0x000fc20000000000 */
[----:B------:R-:W-:Y:S02]  /*11130*/  FADD R136, R133, R136 ;  /* 0x0000008885887221 */ /* 0x000fe40000000000 */
[----:B------:R-:W-:Y:S04]  /*11140*/  STL [R1+0x3fc], R138 ;  /* 0x0003fc8a01007387 */ /* 0x000fe80000100800 */
[----:B------:R0:W-:Y:S04]  /*11150*/  STL [R1+0x404], R136 ;  /* 0x0004048801007387 */ /* 0x0001e80000100800 */
[----:B------:R1:W-:Y:S04]  /*11160*/  STL [R1+0x400], R137 ;  /* 0x0004008901007387 */ /* 0x0003e80000100800 */
[----:B0-----:R-:W2:Y:S01]  /*11170*/  LDL.LU R136, [R1+0x40c] ;  /* 0x00040c0001887983 */ /* 0x001ea20000300800 */
[----:B------:R-:W-:-:S03]  /*11180*/  FADD R0, R134, R0 ;  /* 0x0000000086007221 */ /* 0x000fc60000000000 */
[----:B-1----:R-:W3:Y:S04]  /*11190*/  LDL.LU R137, [R1+0x410] ;  /* 0x0004100001897983 */ /* 0x002ee80000300800 */
[----:B------:R-:W4:Y:S04]  /*111a0*/  LDL.LU R138, [R1+0x414] ;  /* 0x00041400018a7983 */ /* 0x000f280000300800 */
[----:B------:R0:W-:Y:S04]  /*111b0*/  STL [R1+0x408], R0 ;  /* 0x0004080001007387 */ /* 0x0001e80000100800 */
        /* <DEDUP_REMOVED lines=13> */
[----:B0-----:R-:W4:Y:S01]  /*11290*/  LDL.LU R0, [R1+0x44c] ;  /* 0x00044c0001007983 */ /* 0x001f220000300800 */
[----:B--2---:R-:W-:-:S05]  /*112a0*/  FADD R136, R135, R136 ;  /* 0x0000008887887221 */ /* 0x004fca0000000000 */
[----:B------:R0:W-:Y:S04]  /*112b0*/  STL [R1+0x40c], R136 ;  /* 0x00040c8801007387 */ /* 0x0001e80000100800 */
[----:B0-----:R-:W3:Y:S02]  /*112c0*/  LDL.LU R136, [R1+0x4a4] ;  /* 0x0004a40001887983 */ /* 0x001ee40000300800 */
[----:B---3--:R-:W-:-:S05]  /*112d0*/  FADD R137, R136, R137 ;  /* 0x0000008988897221 */ /* 0x008fca0000000000 */
[----:B------:R0:W-:Y:S04]  /*112e0*/  STL [R1+0x410], R137 ;  /* 0x0004108901007387 */ /* 0x0001e80000100800 */
[----:B0-----:R-:W4:Y:S02]  /*112f0*/  LDL.LU R137, [R1+0x4a0] ;  /* 0x0004a00001897983 */ /* 0x001f240000300800 */
[----:B----4-:R-:W-:-:S05]  /*11300*/  FADD R138, R137, R138 ;  /* 0x0000008a898a7221 */ /* 0x010fca0000000000 */
[----:B------:R0:W-:Y:S04]  /*11310*/  STL [R1+0x414], R138 ;  /* 0x0004148a01007387 */ /* 0x0001e80000100800 */
[----:B0-----:R-:W2:Y:S02]  /*11320*/  LDL.LU R138, [R1+0x49c] ;  /* 0x00049c00018a7983 */ /* 0x001ea40000300800 */
[----:B--2---:R-:W-:-:S05]  /*11330*/  FADD R139, R138, R139 ;  /* 0x0000008b8a8b7221 */ /* 0x004fca0000000000 */
        /* <DEDUP_REMOVED lines=37> */
[----:B0-----:R-:W2:Y:S01]  /*11590*/  LDL.LU R151, [R1+0x468] ;  /* 0x0004680001977983 */ /* 0x001ea20000300800 */
[----:B------:R-:W-:Y:S01]  /*115a0*/  UMOV UR6, URZ ;  /* 0x0000003f00067c82 */ /* 0x000fe20008000000 */
[----:B--2---:R-:W-:-:S05]  /*115b0*/  FADD R0, R0, R151 ;  /* 0x0000009700007221 */ /* 0x004fca0000000000 */
[----:B------:R0:W-:Y:S02]  /*115c0*/  STL [R1+0x44c], R0 ;  /* 0x00044c0001007387 */ /* 0x0001e40000100800 */
.L_x_24:
[----:B------:R-:W-:Y:S05]  /*115d0*/  @!P1 BRA `(.L_x_25) ;  /* 0x0000000000049947 */ /* 0x000fea0003800000 */
[----:B------:R-:W-:Y:S01]  /*115e0*/  BPT.TRAP 0x1 ;  /* 0x000000040000795c */ /* 0x000fe20000300000 */
.L_x_25:
[----:B------:R-:W-:Y:S02]  /*115f0*/  UISETP.GT.U32.AND UP0, UPT, UR13, 0x1, UPT ;  /* 0x000000010d00788c */ /* 0x000fe4000bf04070 */
[----:B------:R-:W-:-:S04]  /*11600*/  ULEA UR8, UR25, UR12, 0x3 ;  /* 0x0000000c19087291 */ /* 0x000fc8000f8e183f */
[----:B------:R-:W-:Y:S01]  /*11610*/  UIADD3 UR8, UR8, 0x20, URZ ;  /* 0x0000002008087890 */ /* 0x000fe2000fffe03f */
[----:B------:R-:W-:-:S03]  /*11620*/  PLOP3.LUT P0, PT, PT, PT, UP0, 0x80, 0x0 ;  /* 0x000000000000781c */ /* 0x000fc60003f0f008 */
[----:B------:R-:W-:-:S09]  /*11630*/  UPRMT UR8, URZ, 0x654, UR8 ;  /* 0x000006543f087896 */ /* 0x000fd20008000008 */
[----:B------:R-:W-:Y:S01]  /*11640*/  SYNCS.ARRIVE.TRANS64.RED.A1T0 RZ, [UR8], RZ ;  /* 0x000000ffffff79a7 */ /* 0x000fe20008100408 */
[----:B------:R-:W-:Y:S05]  /*11650*/  @P0 BRA `(.L_x_26) ;  /* 0x0000000000040947 */ /* 0x000fea0003800000 */
[----:B------:R-:W-:Y:S01]  /*11660*/  BPT.TRAP 0x1 ;  /* 0x000000040000795c */ /* 0x000fe20000300000 */
.L_x_26:
[----:B------:R-:W-:Y:S02]  /*11670*/  UISETP.GT.AND UP2, UPT, UR26, 0x1, UPT ;  /* 0x000000011a00788c */ /* 0x000fe4000bf44270 */
[----:B------:R-:W-:Y:S02]  /*11680*/  UIADD3 UR23, UR23, 0x1, URZ ;  /* 0x0000000117177890 */ /* 0x000fe4000fffe03f */
[----:B------:R-:W-:Y:S02]  /*11690*/  UIADD3 UR25, UR25, 0x1, URZ ;  /* 0x0000000119197890 */ /* 0x000fe4000fffe03f */
[----:B------:R-:W-:Y:S01]  /*116a0*/  PLOP3.LUT P0, PT, PT, PT, UP2, 0x80, 0x0 ;  /* 0x000000000000781c */ /* 0x000fe20003f0f028 */
[----:B------:R-:W-:Y:S02]  /*116b0*/  UISETP.NE.AND UP0, UPT, UR23, 0x4, UPT ;  /* 0x000000041700788c */ /* 0x000fe4000bf05270 */
[----:B------:R-:W-:Y:S02]  /*116c0*/  UIADD3 UR16, UR26, -0x1, URZ ;  /* 0xffffffff1a107890 */ /* 0x000fe4000fffe03f */
[----:B------:R-:W-:-:S02]  /*116d0*/  USEL UR8, URZ, 0x1, UP0 ;  /* 0x000000013f087887 */ /* 0x000fc40008000000 */
[----:B------:R-:W-:Y:S02]  /*116e0*/  UISETP.NE.AND UP1, UPT, UR25, 0x4, UPT ;  /* 0x000000041900788c */ /* 0x000fe4000bf25270 */
[----:B------:R-:W-:Y:S02]  /*116f0*/  ULOP3.LUT UR24, UR24, UR8, URZ, 0x3c, !UPT ;  /* 0x0000000818187292 */ /* 0x000fe4000f8e3c3f */
[----:B------:R-:W-:Y:S02]  /*11700*/  USEL UR23, UR23, URZ, UP0 ;  /* 0x0000003f17177287 */ /* 0x000fe40008000000 */
[----:B------:R-:W-:Y:S01]  /*11710*/  USEL UR25, UR25, URZ, UP1 ;  /* 0x0000003f19197287 */ /* 0x000fe20008800000 */
[----:B------:R-:W-:Y:S01]  /*11720*/  UMOV UR8, 0x1 ;  /* 0x0000000100087882 */ /* 0x000fe20000000000 */
[----:B------:R-:W-:Y:S01]  /*11730*/  UMOV UR26, UR16 ;  /* 0x00000010001a7c82 */ /* 0x000fe20008000000 */
[----:B------:R-:W-:Y:S09]  /*11740*/  @P0 BRA `(.L_x_27) ;  /* 0xffffff7400840947 */ /* 0x000ff2000383ffff */
.L_x_19:
[----:B------:R-:W-:-:S04]  /*11750*/  UISETP.NE.AND UP0, UPT, UR6, URZ, UPT ;  /* 0x0000003f0600728c */ /* 0x000fc8000bf05270 */
[----:B------:R-:W-:-:S06]  /*11760*/  USEL UR6, URZ, 0x1, !UP0 ;  /* 0x000000013f067887 */ /* 0x000fcc000c000000 */
[----:B------:R-:W-:-:S13]  /*11770*/  ISETP.NE.AND P0, PT, RZ, UR6, PT ;  /* 0x00000006ff007c0c */ /* 0x000fda000bf05270 */
[----:B------:R-:W-:Y:S05]  /*11780*/  @!P0 BRA `(.L_x_28) ;  /* 0x0000003800188947 */ /* 0x000fea0003800000 */
[----:B------:R1:W-:Y:S04]  /*11790*/  STL [R1+0x620], R41 ;  /* 0x0006202901007387 */ /* 0x0003e80000100800 */
[----:B-1----:R-:W3:Y:S04]  /*117a0*/  LDL.LU R41, [R1] ;  /* 0x0000000001297983 */ /* 0x002ee80000300800 */
[----:B------:R1:W-:Y:S04]  /*117b0*/  STL [R1+0x61c], R42 ;  /* 0x00061c2a01007387 */ /* 0x0003e80000100800 */
[----:B-1----:R-:W4:Y:S04]  /*117c0*/  LDL.LU R42, [R1+0x4] ;  /* 0x00000400012a7983 */ /* 0x002f280000300800 */
[----:B------:R1:W-:Y:S04]  /*117d0*/  STL [R1+0x618], R43 ;  /* 0x0006182b01007387 */ /* 0x0003e80000100800 */
[----:B-1----:R-:W2:Y:S04]  /*117e0*/  LDL.LU R43, [R1+0x8] ;  /* 0x00000800012b7983 */ /* 0x002ea80000300800 */
        /* <DEDUP_REMOVED lines=146> */
[----:B0-----:R-:W2:Y:S04]  /*12110*/  LDL.LU R0, [R1+0x204] ;  /* 0x0002040001007983 */ /* 0x001ea80000300800 */
[----:B------:R0:W-:Y:S04]  /*12120*/  STL [R1+0x4f0], R117 ;  /* 0x0004f07501007387 */ /* 0x0001e80000100800 */
        /* <DEDUP_REMOVED lines=68> */
[----:B0-----:R-:W2:Y:S01]  /*12570*/  LDL.LU R151, [R1+0x130] ;  /* 0x0001300001977983 */ /* 0x001ea20000300800 */
[----:B---3-5:R-:W-:Y:S01]  /*12580*/  FADD R2, R41, R2 ;  /* 0x0000000229027221 */ /* 0x028fe20000000000 */
[----:B----4-:R-:W-:Y:S01]  /*12590*/  FADD R3, R42, R3 ;  /* 0x000000032a037221 */ /* 0x010fe20000000000 */
[----:B--2---:R-:W-:Y:S01]  /*125a0*/  FADD R4, R43, R4 ;  /* 0x000000042b047221 */ /* 0x004fe20000000000 */
[----:B------:R-:W2:Y:S01]  /*125b0*/  LDL.LU R41, [R1+0x620] ;  /* 0x0006200001297983 */ /* 0x000ea20000300800 */
[----:B------:R-:W-:Y:S01]  /*125c0*/  FADD R5, R44, R5 ;  /* 0x000000052c057221 */ /* 0x000fe20000000000 */
[----:B------:R-:W-:-:S02]  /*125d0*/  FADD R6, R45, R6 ;  /* 0x000000062d067221 */ /* 0x000fc40000000000 */
[----:B------:R-:W3:Y:S01]  /*125e0*/  LDL.LU R42, [R1+0x61c] ;  /* 0x00061c00012a7983 */ /* 0x000ee20000300800 */
[----:B------:R-:W-:-:S03]  /*125f0*/  FADD R7, R46, R7 ;  /* 0x000000072e077221 */ /* 0x000fc60000000000 */
[----:B------:R-:W4:Y:S01]  /*12600*/  LDL.LU R43, [R1+0x618] ;  /* 0x00061800012b7983 */ /* 0x000f220000300800 */
[----:B------:R-:W-:-:S03]  /*12610*/  FADD R8, R47, R8 ;  /* 0x000000082f087221 */ /* 0x000fc60000000000 */
[----:B------:R-:W2:Y:S01]  /*12620*/  LDL.LU R44, [R1+0x614] ;  /* 0x00061400012c7983 */ /* 0x000ea20000300800 */
[----:B------:R-:W-:-:S03]  /*12630*/  FADD R9, R48, R9 ;  /* 0x0000000930097221 */ /* 0x000fc60000000000 */
        /* <DEDUP_REMOVED lines=133> */
[----:B------:R-:W-:Y:S01]  /*12e90*/  FADD R204, R115, R204 ;  /* 0x000000cc73cc7221 */ /* 0x000fe20000000000 */
[----:B------:R-:W-:Y:S02]  /*12ea0*/  FADD R118, R119, R118 ;  /* 0x0000007677767221 */ /* 0x000fe40000000000 */
[----:B------:R-:W2:Y:S01]  /*12eb0*/  LDL.LU R112, [R1+0x504] ;  /* 0x0005040001707983 */ /* 0x000ea20000300800 */
[----:B------:R-:W-:-:S03]  /*12ec0*/  FADD R205, R116, R205 ;  /* 0x000000cd74cd7221 */ /* 0x000fc60000000000 */
[----:B------:R-:W2:Y:S01]  /*12ed0*/  LDL.LU R113, [R1+0x500] ;  /* 0x0005000001717983 */ /* 0x000ea20000300800 */
[----:B------:R-:W-:-:S03]  /*12ee0*/  FADD R0, R117, R0 ;  /* 0x0000000075007221 */ /* 0x000fc60000000000 */
[----:B------:R-:W2:Y:S01]  /*12ef0*/  LDL.LU R114, [R1+0x4fc] ;  /* 0x0004fc0001727983 */ /* 0x000ea20000300800 */
[----:B------:R-:W-:-:S03]  /*12f00*/  FADD R208, R149, R208 ;  /* 0x000000d095d07221 */ /* 0x000fc60000000000 */
[----:B------:R-:W2:Y:S04]  /*12f10*/  LDL.LU R115, [R1+0x4f8] ;  /* 0x0004f80001737983 */ /* 0x000ea80000300800 */
[----:B------:R-:W2:Y:S01]  /*12f20*/  LDL.LU R116, [R1+0x4f4] ;  /* 0x0004f40001747983 */ /* 0x000ea20000300800 */
[----:B------:R-:W-:Y:S01]  /*12f30*/  FADD R207, R150, R207 ;  /* 0x000000cf96cf7221 */ /* 0x000fe20000000000 */
[----:B------:R-:W-:Y:S01]  /*12f40*/  FADD R206, R151, R206 ;  /* 0x000000ce97ce7221 */ /* 0x000fe20000000000 */
[----:B------:R-:W-:Y:S01]  /*12f50*/  FADD R237, R120, R237 ;  /* 0x000000ed78ed7221 */ /* 0x000fe20000000000 */
[----:B------:R-:W3:Y:S01]  /*12f60*/  LDL.LU R117, [R1+0x1b8] ;  /* 0x0001b80001757983 */ /* 0x000ee20000300800 */
[----:B------:R-:W-:Y:S01]  /*12f70*/  FADD R236, R121, R236 ;  /* 0x000000ec79ec7221 */ /* 0x000fe20000000000 */
[----:B------:R-:W-:Y:S01]  /*12f80*/  FADD R235, R122, R235 ;  /* 0x000000eb7aeb7221 */ /* 0x000fe20000000000 */
[----:B------:R-:W-:Y:S01]  /*12f90*/  FADD R234, R123, R234 ;  /* 0x000000ea7bea7221 */ /* 0x000fe20000000000 */
[----:B------:R-:W3:Y:S01]  /*12fa0*/  LDL.LU R149, [R1+0x208] ;  /* 0x0002080001957983 */ /* 0x000ee20000300800 */
[----:B------:R-:W-:Y:S01]  /*12fb0*/  FADD R233, R124, R233 ;  /* 0x000000e97ce97221 */ /* 0x000fe20000000000 */
[----:B------:R-:W-:Y:S01]  /*12fc0*/  FADD R232, R125, R232 ;  /* 0x000000e87de87221 */ /* 0x000fe20000000000 */
[----:B------:R-:W-:Y:S01]  /*12fd0*/  FADD R231, R126, R231 ;  /* 0x000000e77ee77221 */ /* 0x000fe20000000000 */
[----:B------:R0:W-:Y:S01]  /*12fe0*/  STL [R1+0x200], R118 ;  /* 0x0002007601007387 */ /* 0x0001e20000100800 */
[----:B------:R-:W-:Y:S01]  /*12ff0*/  FADD R230, R127, R230 ;  /* 0x000000e67fe67221 */ /* 0x000fe20000000000 */
        /* <DEDUP_REMOVED lines=8> */
[----:B0-----:R-:W4:Y:S01]  /*13080*/  LDL.LU R118, [R1+0x1bc] ;  /* 0x0001bc0001767983 */ /* 0x001f220000300800 */
[----:B------:R-:W-:Y:S01]  /*13090*/  FADD R215, R142, R215 ;  /* 0x000000d78ed77221 */ /* 0x000fe20000000000 */
[----:B------:R-:W-:Y:S01]  /*130a0*/  FADD R224, R133, R224 ;  /* 0x000000e085e07221 */ /* 0x000fe20000000000 */
[----:B------:R-:W-:Y:S01]  /*130b0*/  FADD R214, R143, R214 ;  /* 0x000000d68fd67221 */ /* 0x000fe20000000000 */
[----:B------:R0:W-:Y:S01]  /*130c0*/  STL [R1+0x204], R0 ;  /* 0x0002040001007387 */ /* 0x0001e20000100800 */
[----:B------:R-:W-:Y:S01]  /*130d0*/  FADD R223, R134, R223 ;  /* 0x000000df86df7221 */ /* 0x000fe20000000000 */
[----:B------:R-:W-:Y:S01]  /*130e0*/  FADD R213, R144, R213 ;  /* 0x000000d590d57221 */ /* 0x000fe20000000000 */
[----:B------:R-:W-:Y:S01]  /*130f0*/  FADD R222, R135, R222 ;  /* 0x000000de87de7221 */ /* 0x000fe20000000000 */
[----:B------:R-:W4:Y:S01]  /*13100*/  LDL.LU R150, [R1+0x20c] ;  /* 0x00020c0001967983 */ /* 0x000f220000300800 */
[----:B------:R-:W-:Y:S01]  /*13110*/  FADD R212, R145, R212 ;  /* 0x000000d491d47221 */ /* 0x000fe20000000000 */
[----:B------:R-:W-:Y:S01]  /*13120*/  FADD R221, R136, R221 ;  /* 0x000000dd88dd7221 */ /* 0x000fe20000000000 */
[----:B------:R-:W-:Y:S01]  /*13130*/  FADD R211, R146, R211 ;  /* 0x000000d392d37221 */ /* 0x000fe20000000000 */
[----:B------:R-:W2:Y:S01]  /*13140*/  LDL.LU R119, [R1+0x1c0] ;  /* 0x0001c00001777983 */ /* 0x000ea20000300800 */
[----:B------:R-:W-:Y:S01]  /*13150*/  FADD R220, R137, R220 ;  /* 0x000000dc89dc7221 */ /* 0x000fe20000000000 */
[----:B------:R-:W-:Y:S01]  /*13160*/  FADD R210, R147, R210 ;  /* 0x000000d293d27221 */ /* 0x000fe20000000000 */
[----:B------:R-:W-:Y:S01]  /*13170*/  FADD R219, R138, R219 ;  /* 0x000000db8adb7221 */ /* 0x000fe20000000000 */
[----:B------:R-:W2:Y:S01]  /*13180*/  LDL.LU R151, [R1+0x210] ;  /* 0x0002100001977983 */ /* 0x000ea20000300800 */
[----:B------:R-:W-:-:S03]  /*13190*/  FADD R209, R148, R209 ;  /* 0x000000d194d17221 */ /* 0x000fc60000000000 */
[----:B------:R-:W2:Y:S04]  /*131a0*/  LDL.LU R120, [R1+0x1c4] ;  /* 0x0001c40001787983 */ /* 0x000ea80000300800 */
[----:B0-----:R-:W2:Y:S04]  /*131b0*/  LDL.LU R0, [R1+0x214] ;  /* 0x0002140001007983 */ /* 0x001ea80000300800 */
        /* <DEDUP_REMOVED lines=28> */
[----:B---3--:R-:W-:-:S03]  /*13380*/  FADD R149, R117, R149 ;  /* 0x0000009575957221 */ /* 0x008fc60000000000 */
[----:B------:R-:W3:Y:S04]  /*13390*/  LDL.LU R117, [R1+0x4f0] ;  /* 0x0004f00001757983 */ /* 0x000ee80000300800 */
[----:B------:R0:W-:Y:S04]  /*133a0*/  STL [R1+0x208], R149 ;  /* 0x0002089501007387 */ /* 0x0001e80000100800 */
[----:B0-----:R-:W3:Y:S01]  /*133b0*/  LDL.LU R149, [R1+0x250] ;  /* 0x0002500001957983 */ /* 0x001ee20000300800 */
[----:B----4-:R-:W-:-:S03]  /*133c0*/  FADD R150, R118, R150 ;  /* 0x0000009676967221 */ /* 0x010fc60000000000 */
[----:B------:R-:W4:Y:S04]  /*133d0*/  LDL.LU R118, [R1+0x4ec] ;  /* 0x0004ec0001767983 */ /* 0x000f280000300800 */
[----:B------:R0:W-:Y:S01]  /*133e0*/  STL [R1+0x20c], R150 ;  /* 0x00020c9601007387 */ /* 0x0001e20000100800 */
[----:B--2---:R-:W-:-:S03]  /*133f0*/  FADD R151, R119, R151 ;  /* 0x0000009777977221 */ /* 0x004fc60000000000 */
[----:B0-----:R-:W2:Y:S04]  /*13400*/  LDL.LU R150, [R1+0x254] ;  /* 0x0002540001967983 */ /* 0x001ea80000300800 */
[----:B------:R-:W4:Y:S04]  /*13410*/  LDL.LU R119, [R1+0x4e8] ;  /* 0x0004e80001777983 */ /* 0x000f280000300800 */
[----:B------:R0:W-:Y:S04]  /*13420*/  STL [R1+0x210], R151 ;  /* 0x0002109701007387 */ /* 0x0001e80000100800 */
[----:B0-----:R-:W4:Y:S01]  /*13430*/  LDL.LU R151, [R1+0x258] ;  /* 0x0002580001977983 */ /* 0x001f220000300800 */
[----:B------:R-:W-:Y:S01]  /*13440*/  FADD R0, R120, R0 ;  /* 0x0000000078007221 */ /* 0x000fe20000000000 */
[----:B------:R-:W-:-:S02]  /*13450*/  FADD R122, R121, R122 ;  /* 0x0000007a797a7221 */ /* 0x000fc40000000000 */
[----:B------:R-:W4:Y:S01]  /*13460*/  LDL.LU R120, [R1+0x4e4] ;  /* 0x0004e40001787983 */ /* 0x000f220000300800 */
[----:B------:R-:W-:-:S03]  /*13470*/  FADD R124, R123, R124 ;  /* 0x0000007c7b7c7221 */ /* 0x000fc60000000000 */
[----:B------:R0:W-:Y:S01]  /*13480*/  STL [R1+0x214], R0 ;  /* 0x0002140001007387 */ /* 0x0001e20000100800 */
[----:B------:R-:W-:-:S03]  /*13490*/  FADD R126, R125, R126 ;  /* 0x0000007e7d7e7221 */ /* 0x000fc60000000000 */
[----:B0-----:R-:W4:Y:S04]  /*134a0*/  LDL.LU R0, [R1+0x25c] ;  /* 0x00025c0001007983 */ /* 0x001f280000300800 */
[----:B------:R-:W4:Y:S04]  /*134b0*/  LDL.LU R121, [R1+0x4e0] ;  /* 0x0004e00001797983 */ /* 0x000f280000300800 */
[----:B------:R0:W-:Y:S01]  /*134c0*/  STL [R1+0x218], R122 ;  /* 0x0002187a01007387 */ /* 0x0001e20000100800 */
[----:B------:R-:W-:Y:S01]  /*134d0*/  FADD R128, R127, R128 ;  /* 0x000000807f807221 */ /* 0x000fe20000000000 */
[----:B------:R-:W-:-:S02]  /*134e0*/  FADD R139, R129, R139 ;  /* 0x0000008b818b7221 */ /* 0x000fc40000000000 */
[----:B0-----:R-:W4:Y:S04]  /*134f0*/  LDL.LU R122, [R1+0x4dc] ;  /* 0x0004dc00017a7983 */ /* 0x001f280000300800 */
[----:B------:R-:W4:Y:S04]  /*13500*/  LDL.LU R123, [R1+0x4d8] ;  /* 0x0004d800017b7983 */ /* 0x000f280000300800 */
[----:B------:R0:W-:Y:S01]  /*13510*/  STL [R1+0x21c], R124 ;  /* 0x00021c7c01007387 */ /* 0x0001e20000100800 */
[----:B------:R-:W-:-:S03]  /*13520*/  FADD R140, R130, R140 ;  /* 0x0000008c828c7221 */ /* 0x000fc60000000000 */
        /* <DEDUP_REMOVED lines=34> */
[----:B------:R0:W-:Y:S04]  /*13750*/  STL [R1+0x240], R145 ;  /* 0x0002409101007387 */ /* 0x0001e80000100800 */
[----:B0-----:R-:W4:Y:S04]  /*13760*/  LDL.LU R145, [R1+0x278] ;  /* 0x0002780001917983 */ /* 0x001f280000300800 */
[----:B------:R-:W4:Y:S04]  /*13770*/  LDL.LU R136, [R1+0x4a4] ;  /* 0x0004a40001887983 */ /* 0x000f280000300800 */
[----:B------:R0:W-:Y:S04]  /*13780*/  STL [R1+0x244], R146 ;  /* 0x0002449201007387 */ /* 0x0001e80000100800 */
[----:B0-----:R-:W4:Y:S04]  /*13790*/  LDL.LU R146, [R1+0x27c] ;  /* 0x00027c0001927983 */ /* 0x001f280000300800 */
[----:B------:R-:W4:Y:S04]  /*137a0*/  LDL.LU R137, [R1+0x4a0] ;  /* 0x0004a00001897983 */ /* 0x000f280000300800 */
[----:B------:R0:W-:Y:S04]  /*137b0*/  STL [R1+0x248], R147 ;  /* 0x0002489301007387 */ /* 0x0001e80000100800 */
[----:B0-----:R-:W4:Y:S04]  /*137c0*/  LDL.LU R147, [R1+0x280] ;  /* 0x0002800001937983 */ /* 0x001f280000300800 */
[----:B------:R-:W4:Y:S01]  /*137d0*/  LDL.LU R138, [R1+0x49c] ;  /* 0x00049c00018a7983 */ /* 0x000f220000300800 */
[----:B---3--:R-:W-:-:S03]  /*137e0*/  FADD R149, R24, R149 ;  /* 0x0000009518957221 */ /* 0x008fc60000000000 */
[----:B------:R0:W-:Y:S04]  /*137f0*/  STL [R1+0x24c], R148 ;  /* 0x00024c9401007387 */ /* 0x0001e80000100800 */
[----:B0-----:R-:W3:Y:S04]  /*13800*/  LDL.LU R148, [R1+0x284] ;  /* 0x0002840001947983 */ /* 0x001ee80000300800 */
[----:B------:R0:W-:Y:S01]  /*13810*/  STL [R1+0x250], R149 ;  /* 0x0002509501007387 */ /* 0x0001e20000100800 */
[----:B--2---:R-:W-:-:S03]  /*13820*/  FADD R150, R25, R150 ;  /* 0x0000009619967221 */ /* 0x004fc60000000000 */
[----:B0-----:R-:W2:Y:S04]  /*13830*/  LDL.LU R149, [R1+0x288] ;  /* 0x0002880001957983 */ /* 0x001ea80000300800 */
[----:B------:R0:W-:Y:S04]  /*13840*/  STL [R1+0x254], R150 ;  /* 0x0002549601007387 */ /* 0x0001e80000100800 */
[----:B0-----:R-:W2:Y:S01]  /*13850*/  LDL.LU R150, [R1+0x28c] ;  /* 0x00028c0001967983 */ /* 0x001ea20000300800 */
[----:B----4-:R-:W-:-:S05]  /*13860*/  FADD R151, R26, R151 ;  /* 0x000000971a977221 */ /* 0x010fca0000000000 */
[----:B------:R0:W-:Y:S04]  /*13870*/  STL [R1+0x258], R151 ;  /* 0x0002589701007387 */ /* 0x0001e80000100800 */
[----:B0-----:R-:W4:Y:S01]  /*13880*/  LDL.LU R151, [R1+0x290] ;  /* 0x0002900001977983 */ /* 0x001f220000300800 */
[----:B------:R-:W-:-:S03]  /*13890*/  FADD R0, R27, R0 ;  /* 0x000000001b007221 */ /* 0x000fc60000000000 */
[----:B------:R-:W4:Y:S04]  /*138a0*/  LDL.LU R27, [R1+0x2c8] ;  /* 0x0002c800011b7983 */ /* 0x000f280000300800 */
[----:B------:R-:W4:Y:S04]  /*138b0*/  LDL.LU R26, [R1+0x2cc] ;  /* 0x0002cc00011a7983 */ /* 0x000f280000300800 */
[----:B------:R-:W4:Y:S04]  /*138c0*/  LDL.LU R25, [R1+0x2d0] ;  /* 0x0002d00001197983 */ /* 0x000f280000300800 */
[----:B------:R0:W-:Y:S04]  /*138d0*/  STL [R1+0x25c], R0 ;  /* 0x00025c0001007387 */ /* 0x0001e80000100800 */
[----:B------:R-:W4:Y:S04]  /*138e0*/  LDL.LU R24, [R1+0x2d4] ;  /* 0x0002d40001187983 */ /* 0x000f280000300800 */
[----:B0-----:R-:W4:Y:S01]  /*138f0*/  LDL.LU R0, [R1+0x2d8] ;  /* 0x0002d80001007983 */ /* 0x001f220000300800 */
[----:B------:R-:W-:-:S05]  /*13900*/  FADD R139, R28, R139 ;  /* 0x0000008b1c8b7221 */ /* 0x000fca0000000000 */
[----:B------:R0:W-:Y:S04]  /*13910*/  STL [R1+0x260], R139 ;  /* 0x0002608b01007387 */ /* 0x0001e80000100800 */
[----:B0-----:R-:W4:Y:S01]  /*13920*/  LDL.LU R139, [R1+0x498] ;  /* 0x00049800018b7983 */ /* 0x001f220000300800 */
[----:B------:R-:W-:-:S03]  /*13930*/  FADD R140, R29, R140 ;  /* 0x0000008c1d8c7221 */ /* 0x000fc60000000000 */
[----:B------:R-:W4:Y:S04]  /*13940*/  LDL.LU R28, [R1+0x2c4] ;  /* 0x0002c400011c7983 */ /* 0x000f280000300800 */
        /* <DEDUP_REMOVED lines=30> */
[----:B---3--:R-:W-:-:S03]  /*13b30*/  FADD R148, R37, R148 ;  /* 0x0000009425947221 */ /* 0x008fc60000000000 */
[----:B------:R-:W3:Y:S04]  /*13b40*/  LDL.LU R36, [R1+0x2a4] ;  /* 0x0002a40001247983 */ /* 0x000ee80000300800 */
[----:B------:R0:W-:Y:S01]  /*13b50*/  STL [R1+0x284], R148 ;  /* 0x0002849401007387 */ /* 0x0001e20000100800 */
[----:B--2---:R-:W-:-:S03]  /*13b60*/  FADD R149, R38, R149 ;  /* 0x0000009526957221 */ /* 0x004fc60000000000 */
[----:B0-----:R-:W2:Y:S04]  /*13b70*/  LDL.LU R148, [R1+0x474] ;  /* 0x0004740001947983 */ /* 0x001ea80000300800 */
[----:B------:R-:W2:Y:S04]  /*13b80*/  LDL.LU R37, [R1+0x2a0] ;  /* 0x0002a00001257983 */ /* 0x000ea80000300800 */
[----:B------:R0:W-:Y:S01]  /*13b90*/  STL [R1+0x288], R149 ;  /* 0x0002889501007387 */ /* 0x0001e20000100800 */
[----:B------:R-:W-:-:S03]  /*13ba0*/  FADD R150, R39, R150 ;  /* 0x0000009627967221 */ /* 0x000fc60000000000 */
[----:B0-----:R-:W2:Y:S04]  /*13bb0*/  LDL.LU R149, [R1+0x470] ;  /* 0x0004700001957983 */ /* 0x001ea80000300800 */
[----:B------:R-:W2:Y:S04]  /*13bc0*/  LDL.LU R38, [R1+0x29c] ;  /* 0x00029c0001267983 */ /* 0x000ea80000300800 */
[----:B------:R0:W-:Y:S01]  /*13bd0*/  STL [R1+0x28c], R150 ;  /* 0x00028c9601007387 */ /* 0x0001e20000100800 */
[----:B----4-:R-:W-:-:S03]  /*13be0*/  FADD R151, R40, R151 ;  /* 0x0000009728977221 */ /* 0x010fc60000000000 */
[----:B0-----:R-:W4:Y:S04]  /*13bf0*/  LDL.LU R150, [R1+0x46c] ;  /* 0x00046c0001967983 */ /* 0x001f280000300800 */
[----:B------:R-:W4:Y:S04]  /*13c00*/  LDL.LU R39, [R1+0x298] ;  /* 0x0002980001277983 */ /* 0x000f280000300800 */
[----:B------:R0:W-:Y:S04]  /*13c10*/  STL [R1+0x290], R151 ;  /* 0x0002909701007387 */ /* 0x0001e80000100800 */
[----:B0-----:R-:W4:Y:S04]  /*13c20*/  LDL.LU R151, [R1+0x468] ;  /* 0x0004680001977983 */ /* 0x001f280000300800 */
[----:B------:R-:W4:Y:S01]  /*13c30*/  LDL.LU R40, [R1+0x294] ;  /* 0x0002940001287983 */ /* 0x000f220000300800 */
        /* <DEDUP_REMOVED lines=13> */
[----:B---3--:R-:W-:Y:S01]  /*13d10*/  FADD R36, R45, R36 ;  /* 0x000000242d247221 */ /* 0x008fe20000000000 */
[----:B--2---:R-:W-:Y:S01]  /*13d20*/  FADD R37, R44, R37 ;  /* 0x000000252c257221 */ /* 0x004fe20000000000 */
[----:B------:R-:W-:Y:S01]  /*13d30*/  FADD R38, R43, R38 ;  /* 0x000000262b267221 */ /* 0x000fe20000000000 */
[----:B----4-:R-:W-:Y:S01]  /*13d40*/  FADD R39, R42, R39 ;  /* 0x000000272a277221 */ /* 0x010fe20000000000 */
[----:B------:R-:W-:-:S05]  /*13d50*/  FADD R40, R41, R40 ;  /* 0x0000002829287221 */ /* 0x000fca0000000000 */
[----:B------:R0:W-:Y:S04]  /*13d60*/  STL [R1+0x294], R40 ;  /* 0x0002942801007387 */ /* 0x0001e80000100800 */
        /* <DEDUP_REMOVED lines=14> */
[----:B------:R-:W4:Y:S04]  /*13e50*/  LDL.LU R53, [R1+0x2dc] ;  /* 0x0002dc0001357983 */ /* 0x000f280000300800 */
[----:B------:R4:W-:Y:S04]  /*13e60*/  STL [R1+0x2d0], R25 ;  /* 0x0002d01901007387 */ /* 0x0009e80000100800 */
[----:B------:R-:W4:Y:S04]  /*13e70*/  LDL.LU R52, [R1+0x2e0] ;  /* 0x0002e00001347983 */ /* 0x000f280000300800 */
[----:B------:R4:W-:Y:S04]  /*13e80*/  STL [R1+0x2d4], R24 ;  /* 0x0002d41801007387 */ /* 0x0009e80000100800 */
        /* <DEDUP_REMOVED lines=14> */
[----:B--2---:R-:W2:Y:S04]  /*13f70*/  LDL.LU R38, [R1+0x318] ;  /* 0x0003180001267983 */ /* 0x004ea80000300800 */
        /* <DEDUP_REMOVED lines=14> */
[----:B------:R-:W4:Y:S01]  /*14060*/  LDL.LU R0, [R1+0x354] ;  /* 0x0003540001007983 */ /* 0x000f220000300800 */
[----:B------:R-:W-:Y:S01]  /*14070*/  FADD R53, R59, R53 ;  /* 0x000000353b357221 */ /* 0x000fe20000000000 */
        /* <DEDUP_REMOVED lines=242> */
[----:B------:R-:W-:Y:S01]  /*14fa0*/  FADD R24, R150, R24 ;  /* 0x0000001896187221 */ /* 0x000fe20000000000 */
[----:B------:R-:W-:-:S05]  /*14fb0*/  FADD R0, R0, R151 ;  /* 0x0000009700007221 */ /* 0x000fca0000000000 */
[----:B------:R1:W-:Y:S04]  /*14fc0*/  STL [R1+0x44c], R0 ;  /* 0x00044c0001007387 */ /* 0x0003e80000100800 */
[----:B------:R1:W-:Y:S04]  /*14fd0*/  STL [R1+0x444], R25 ;  /* 0x0004441901007387 */ /* 0x0003e80000100800 */
[----:B------:R1:W-:Y:S02]  /*14fe0*/  STL [R1+0x448], R24 ;  /* 0x0004481801007387 */ /* 0x0003e40000100800 */
.L_x_28:
[----:B01----:R-:W0:Y:S02]  /*14ff0*/  LDC R0, c[0x0][0x28c] ;  /* 0x0000a300ff007b82 */ /* 0x003e240000000800 */
[----:B0-----:R-:W-:-:S13]  /*15000*/  ISETP.GE.AND P0, PT, R0, 0x1, PT ;  /* 0x000000010000780c */ /* 0x001fda0003f06270 */
[----:B------:R-:W-:Y:S05]  /*15010*/  @!P0 BRA `(.L_x_29) ;  /* 0x0000000000408947 */ /* 0x000fea0003800000 */
[----:B------:R-:W-:-:S06]  /*15020*/  UISETP.NE.AND UP0, UPT, UR22, 0x3, UPT ;  /* 0x000000031600788c */ /* 0x000fcc000bf05270 */
[----:B------:R-:W-:-:S13]  /*15030*/  PLOP3.LUT P0, PT, PT, PT, UP0, 0x80, 0x0 ;  /* 0x000000000000781c */ /* 0x000fda0003f0f008 */
[----:B------:R-:W-:Y:S05]  /*15040*/  @!P0 BRA `(.L_x_30) ;  /* 0x0000000000048947 */ /* 0x000fea0003800000 */
[----:B------:R-:W-:Y:S01]  /*15050*/  BPT.TRAP 0x1 ;  /* 0x000000040000795c */ /* 0x000fe20000300000 */
.L_x_30:
[----:B------:R-:W-:-:S04]  /*15060*/  UISETP.LT.AND UP0, UPT, UR10, 0x1, UPT ;  /* 0x000000010a00788c */ /* 0x000fc8000bf01270 */
[----:B------:R-:W-:Y:S02]  /*15070*/  USEL UR6, UR10, 0x1, UP0 ;  /* 0x000000010a067887 */ /* 0x000fe40008000000 */
[----:B------:R-:W-:Y:S02]  /*15080*/  UISETP.GT.U32.AND UP0, UPT, UR13, 0x1, UPT ;  /* 0x000000010d00788c */ /* 0x000fe4000bf04070 */
[----:B------:R-:W-:-:S04]  /*15090*/  UIADD3 UR6, UR5, UR10, -UR6 ;  /* 0x0000000a05067290 */ /* 0x000fc8000fffe806 */
[----:B------:R-:W-:Y:S01]  /*150a0*/  USHF.L.U32 UR6, UR6, 0x3, URZ ;  /* 0x0000000306067899 */ /* 0x000fe2000800063f */
[----:B------:R-:W-:-:S03]  /*150b0*/  PLOP3.LUT P0, PT, PT, PT, UP0, 0x80, 0x0 ;  /* 0x000000000000781c */ /* 0x000fc60003f0f008 */
[----:B------:R-:W-:-:S04]  /*150c0*/  ULOP3.LUT UR6, UR6, 0x18, URZ, 0xc0, !UPT ;  /* 0x0000001806067892 */ /* 0x000fc8000f8ec03f */
[----:B------:R-:W-:-:S04]  /*150d0*/  UIADD3 UR6, UR12, 0x20, UR6 ;  /* 0x000000200c067890 */ /* 0x000fc8000fffe006 */
[----:B------:R-:W-:-:S09]  /*150e0*/  UPRMT UR6, URZ, 0x654, UR6 ;  /* 0x000006543f067896 */ /* 0x000fd20008000006 */
[----:B------:R-:W-:Y:S01]  /*150f0*/  SYNCS.ARRIVE.TRANS64.RED.A1T0 RZ, [UR6], RZ ;  /* 0x000000ffffff79a7 */ /* 0x000fe20008100406 */
[----:B------:R-:W-:Y:S05]  /*15100*/  @P0 BRA `(.L_x_29) ;  /* 0x0000000000040947 */ /* 0x000fea0003800000 */
[----:B------:R-:W-:Y:S01]  /*15110*/  BPT.TRAP 0x1 ;  /* 0x000000040000795c */ /* 0x000fe20000300000 */
.L_x_29:
[----:B------:R-:W3:Y:S01]  /*15120*/  LDL.LU R28, [R1+0x45c] ;  /* 0x00045c00011c7983 */ /* 0x000ee20000300800 */
[----:B------:R-:W0:Y:S01]  /*15130*/  LDC R25, c[0x0][0x288] ;  /* 0x0000a200ff197b82 */ /* 0x000e220000000800 */
[----:B------:R-:W-:Y:S02]  /*15140*/  ULDC UR6, c[0x0][0x284] ;  /* 0x0000a10000067ab9 */ /* 0x000fe40000000800 */
[----:B------:R-:W4:Y:S01]  /*15150*/  LDL.LU R26, [R1+0x458] ;  /* 0x00045800011a7983 */ /* 0x000f220000300800 */
[----:B------:R-:W1:Y:S02]  /*15160*/  S2R R27, SR_TID.X ;  /* 0x00000000001b7919 */ /* 0x000e640000002100 */
[----:B-1----:R-:W-:Y:S02]  /*15170*/  LOP3.LUT R24, R27, 0x3, RZ, 0xc0, !PT ;  /* 0x000000031b187812 */ /* 0x002fe400078ec0ff */
[----:B------:R-:W-:-:S03]  /*15180*/  SHF.R.U32.HI R34, RZ, 0x7, R27 ;  /* 0x00000007ff227819 */ /* 0x000fc6000001161b */
[----:B0-----:R-:W-:Y:S01]  /*15190*/  IMAD R24, R24, -0x2, R25 ;  /* 0xfffffffe18187824 */ /* 0x001fe200078e0219 */
[----:B------:R-:W-:-:S05]  /*151a0*/  LOP3.LUT R34, R34, 0x1, RZ, 0xc0, !PT ;  /* 0x0000000122227812 */ /* 0x000fca00078ec0ff */
[----:B------:R-:W-:Y:S02]  /*151b0*/  IMAD.SHL.U32 R35, R34, 0x40, RZ ;  /* 0x0000004022237824 */ /* 0x000fe400078e00ff */
[----:B------:R-:W-:-:S05]  /*151c0*/  IMAD.SHL.U32 R32, R27, 0x2, RZ ;  /* 0x000000021b207824 */ /* 0x000fca00078e00ff */
[----:B------:R-:W-:Y:S01]  /*151d0*/  LOP3.LUT R32, R32, 0x6, RZ, 0xc0, !PT ;  /* 0x0000000620207812 */ /* 0x000fe200078ec0ff */
[----:B------:R-:W-:Y:S02]  /*151e0*/  IMAD.MOV.U32 R41, RZ, RZ, -0x1 ;  /* 0xffffffffff297424 */ /* 0x000fe400078e00ff */
[----:B----4-:R-:W-:-:S05]  /*151f0*/  IMAD.SHL.U32 R0, R26, 0x100, RZ ;  /* 0x000001001a007824 */ /* 0x010fca00078e00ff */
[----:B------:R-:W-:Y:S01]  /*15200*/  ISETP.GE.AND P0, PT, R0, R25, PT ;  /* 0x000000190000720c */ /* 0x000fe20003f06270 */
[----:B------:R-:W-:Y:S01]  /*15210*/  IMAD.IADD R0, R24, 0x1, -R0 ;  /* 0x0000000118007824 */ /* 0x000fe200078e0a00 */
[----:B------:R-:W-:Y:S02]  /*15220*/  SHF.R.U32.HI R24, RZ, 0x2, R27 ;  /* 0x00000002ff187819 */ /* 0x000fe4000001161b */
[----:B------:R-:W-:Y:S02]  /*15230*/  LOP3.LUT R25, R27, 0x60, RZ, 0xc0, !PT ;  /* 0x000000601b197812 */ /* 0x000fe400078ec0ff */
[----:B------:R-:W-:Y:S02]  /*15240*/  LOP3.LUT R24, R24, 0x7, RZ, 0xc0, !PT ;  /* 0x0000000718187812 */ /* 0x000fe400078ec0ff */
[----:B------:R-:W-:Y:S02]  /*15250*/  SHF.R.U32.HI R25, RZ, 0x1, R25 ;  /* 0x00000001ff197819 */ /* 0x000fe40000011619 */
[----:B------:R-:W-:-:S02]  /*15260*/  LOP3.LUT R35, R35, 0x40, R24, 0xe2, !PT ;  /* 0x0000004023237812 */ /* 0x000fc400078ee218 */
[----:B------:R-:W-:-:S05]  /*15270*/  IADD3 R24, RZ, -R25, -R24 ;  /* 0x80000019ff187210 */ /* 0x000fca0007ffe818 */
[----:B------:R-:W-:Y:S02]  /*15280*/  IMAD R34, R34, -0x40, R24 ;  /* 0xffffffc022227824 */ /* 0x000fe400078e0218 */
[----:B---3--:R-:W-:-:S05]  /*15290*/  IMAD.SHL.U32 R24, R28, 0x100, RZ ;  /* 0x000001001c187824 */ /* 0x008fca00078e00ff */
[----:B------:R-:W-:Y:S01]  /*152a0*/  ISETP.GE.OR P0, PT, R24, UR6, P0 ;  /* 0x0000000618007c0c */ /* 0x000fe20008706670 */
[----:B------:R-:W-:Y:S01]  /*152b0*/  IMAD.WIDE R36, R28, 0x100, RZ ;  /* 0x000001001c247825 */ /* 0x000fe200078e02ff */
[----:B------:R-:W-:Y:S02]  /*152c0*/  IADD3 R34, -R24, UR6, R34 ;  /* 0x0000000618227c10 */ /* 0x000fe4000fffe122 */
[----:B------:R-:W-:Y:S02]  /*152d0*/  PRMT R32, R32, 0x6540, R26 ;  /* 0x0000654020207816 */ /* 0x000fe4000000001a */
[----:B------:R-:W-:-:S07]  /*152e0*/  LOP3.LUT R35, R36, R35, R25, 0xfe, !PT ;  /* 0x0000002324237212 */ /* 0x000fce00078efe19 */
[----:B------:R-:W-:Y:S05]  /*152f0*/  @P0 BRA `(.L_x_31) ;  /* 0x0000012400cc0947 */ /* 0x000fea0003800000 */
[----:B------:R-:W0:Y:S01]  /*15300*/  LDC.64 R28, c[0x0][0x5c8] ;  /* 0x00017200ff1c7b82 */ /* 0x000e220000000a00 */
[----:B------:R-:W-:Y:S01]  /*15310*/  USHF.R.S32.HI UR8, URZ, 0x1f, UR9 ;  /* 0x0000001f3f087899 */ /* 0x000fe20008011409 */
[--C-:B------:R-:W-:Y:S01]  /*15320*/  SHF.R.S32.HI R33, RZ, 0x1f, R32.reuse ;  /* 0x0000001fff217819 */ /* 0x100fe20000011420 */
[----:B------:R-:W-:Y:S01]  /*15330*/  ULDC.64 UR16, c[0x0][0x5d0] ;  /* 0x0001740000107ab9 */ /* 0x000fe20000000a00 */
[----:B------:R-:W-:Y:S01]  /*15340*/  BSSY B0, `(.L_x_31) ;  /* 0x000126e000007945 */ /* 0x000fe20003800000 */
[----:B------:R-:W-:Y:S02]  /*15350*/  UIMAD UR6, UR8, UR16, URZ ;  /* 0x00000010080672a4 */ /* 0x000fe4000f8e023f */
[----:B------:R-:W-:Y:S02]  /*15360*/  IMAD.U32 R26, RZ, RZ, UR16 ;  /* 0x00000010ff1a7e24 */ /* 0x000fe4000f8e00ff */
[----:B------:R-:W-:Y:S02]  /*15370*/  UIMAD UR6, UR9, UR17, UR6 ;  /* 0x00000011090672a4 */ /* 0x000fe4000f8e0206 */
[----:B------:R-:W-:-:S04]  /*15380*/  IMAD.WIDE.U32 R26, R26, UR9, R32 ;  /* 0x000000091a1a7c25 */ /* 0x000fc8000f8e0020 */
[----:B------:R-:W-:Y:S01]  /*15390*/  VIADD R27, R27, UR6 ;  /* 0x000000061b1b7c36 */ /* 0x000fe20008000000 */
[----:B------:R-:W-:Y:S01]  /*153a0*/  ULDC.64 UR6, c[0x0][0x5c0] ;  /* 0x0001700000067ab9 */ /* 0x000fe20000000a00 */
[-C--:B0-----:R-:W-:Y:S01]  /*153b0*/  IMAD R24, R37, R28.reuse, RZ ;  /* 0x0000001c25187224 */ /* 0x081fe200078e02ff */
[----:B------:R-:W-:Y:S01]  /*153c0*/  SHF.L.U64.HI R38, R28, 0x3, R29 ;  /* 0x000000031c267819 */ /* 0x000fe2000001021d */
[----:B------:R-:W-:-:S04]  /*153d0*/  IMAD.WIDE.U32 R26, R35, R28, R26 ;  /* 0x0000001c231a7225 */ /* 0x000fc800078e001a */
[----:B------:R-:W-:Y:S01]  /*153e0*/  IMAD R24, R35, R29, R24 ;  /* 0x0000001d23187224 */ /* 0x000fe200078e0218 */
[C---:B------:R-:W-:Y:S01]  /*153f0*/  LEA R30, P2, R28.reuse, R26, 0x7 ;  /* 0x0000001a1c1e7211 */ /* 0x040fe200078438ff */
[----:B------:R-:W-:Y:S02]  /*15400*/  IMAD.SHL.U32 R25, R28, 0x8, RZ ;  /* 0x000000081c197824 */ /* 0x000fe400078e00ff */
[----:B------:R-:W-:Y:S01]  /*15410*/  IMAD.IADD R27, R27, 0x1, R24 ;  /* 0x000000011b1b7824 */ /* 0x000fe200078e0218 */
[C---:B------:R-:W-:Y:S02]  /*15420*/  IADD3 R24, P5, R26.reuse, UR6, RZ ;  /* 0x000000061a187c10 */ /* 0x040fe4000ffbe0ff */
[----:B------:R-:W-:Y:S02]  /*15430*/  IADD3 R26, P0, P1, R26, UR6, R25 ;  /* 0x000000061a1a7c10 */ /* 0x000fe4000f91e019 */
[----:B------:R-:W-:Y:S02]  /*15440*/  LEA.HI.X R31, R28, R27, R29, 0x7, P2 ;  /* 0x0000001b1c1f7211 */ /* 0x000fe400010f3c1d */
[----:B------:R-:W-:-:S02]  /*15450*/  IADD3 R28, P2, P3, R30, UR6, R25 ;  /* 0x000000061e1c7c10 */ /* 0x000fc4000fb5e019 */
[----:B------:R-:W-:Y:S02]  /*15460*/  IADD3.X R25, R27, UR7, RZ, P5, !PT ;  /* 0x000000071b197c10 */ /* 0x000fe4000affe4ff */
[----:B------:R-:W-:Y:S02]  /*15470*/  FSETP.NEU.AND P5, PT, RZ, UR21, PT ;  /* 0x00000015ff007c0b */ /* 0x000fe4000bfad000 */
[----:B------:R-:W-:Y:S02]  /*15480*/  IADD3 R30, P6, R30, UR6, RZ ;  /* 0x000000061e1e7c10 */ /* 0x000fe4000ffde0ff */
[--C-:B------:R-:W-:Y:S02]  /*15490*/  IADD3.X R29, R31, UR7, R38.reuse, P2, P3 ;  /* 0x000000071f1d7c10 */ /* 0x100fe400097e6426 */
[----:B------:R-:W-:Y:S02]  /*154a0*/  IADD3.X R27, R27, UR7, R38, P0, P1 ;  /* 0x000000071b1b7c10 */ /* 0x000fe400087e2426 */
[----:B------:R-:W-:-:S05]  /*154b0*/  IADD3.X R31, R31, UR7, RZ, P6, !PT ;  /* 0x000000071f1f7c10 */ /* 0x000fca000b7fe4ff */
[----:B------:R-:W-:Y:S05]  /*154c0*/  @!P5 BRA `(.L_x_32) ;  /* 0x000000d800f4d947 */ /* 0x000fea0003800000 */
[----:B------:R-:W-:Y:S01]  /*154d0*/  ULDC.64 UR6, c[0x0][0x5b8] ;  /* 0x00016e0000067ab9 */ /* 0x000fe20000000a00 */
[----:B------:R-:W-:Y:S01]  /*154e0*/  BSSY B1, `(.L_x_33) ;  /* 0x0000013000017945 */ /* 0x000fe20003800000 */
[----:B------:R-:W-:Y:S01]  /*154f0*/  IMAD.U32 R38, RZ, RZ, UR6 ;  /* 0x00000006ff267e24 */ /* 0x000fe2000f8e00ff */
[----:B------:R-:W-:-:S03]  /*15500*/  UIMAD UR6, UR8, UR6, URZ ;  /* 0x00000006080672a4 */ /* 0x000fc6000f8e023f */
[----:B------:R-:W-:Y:S01]  /*15510*/  IMAD.WIDE.U32 R32, R38, UR9, R32 ;  /* 0x0000000926207c25 */ /* 0x000fe2000f8e0020 */
[----:B------:R-:W-:-:S03]  /*15520*/  UIMAD UR6, UR9, UR7, UR6 ;  /* 0x00000007090672a4 */ /* 0x000fc6000f8e0206 */
[----:B------:R-:W-:Y:S01]  /*15530*/  IMAD.MOV.U32 R38, RZ, RZ, R32 ;  /* 0x000000ffff267224 */ /* 0x000fe200078e0020 */
[----:B------:R-:W-:Y:S02]  /*15540*/  ULDC.64 UR8, c[0x0][0x5a8] ;  /* 0x00016a0000087ab9 */ /* 0x000fe40000000a00 */
[----:B------:R-:W-:Y:S01]  /*15550*/  VIADD R39, R33, UR6 ;  /* 0x0000000621277c36 */ /* 0x000fe20008000000 */
[----:B------:R-:W-:Y:S02]  /*15560*/  ULDC.64 UR6, c[0x0][0x5b0] ;  /* 0x00016c0000067ab9 */ /* 0x000fe40000000a00 */
[----:B------:R-:W-:Y:S02]  /*15570*/  IMAD R40, R37, UR6, RZ ;  /* 0x0000000625287c24 */ /* 0x000fe4000f8e02ff */
[----:B------:R-:W-:-:S04]  /*15580*/  IMAD.WIDE.U32 R32, R35, UR6, R38 ;  /* 0x0000000623207c25 */ /* 0x000fc8000f8e0026 */
[----:B------:R-:W-:Y:S01]  /*15590*/  IMAD R40, R35, UR7, R40 ;  /* 0x0000000723287c24 */ /* 0x000fe2000f8e0228 */
[----:B------:R-:W-:-:S04]  /*155a0*/  IADD3 R32, P0, R32, UR8, RZ ;  /* 0x0000000820207c10 */ /* 0x000fc8000ff1e0ff */
[--C-:B------:R-:W-:Y:S02]  /*155b0*/  IADD3.X R33, R33, UR9, R40.reuse, P0, !PT ;  /* 0x0000000921217c10 */ /* 0x100fe400087fe428 */
[----:B------:R-:W-:Y:S02]  /*155c0*/  ISETP.GE.AND P0, PT, R34, 0x1, PT ;  /* 0x000000012200780c */ /* 0x000fe40003f06270 */
[----:B------:R-:W-:Y:S02]  /*155d0*/  PRMT R40, RZ, 0x7610, R40 ;  /* 0x00007610ff287816 */ /* 0x000fe40000000028 */
[----:B------:R-:W-:-:S13]  /*155e0*/  ISETP.LT.OR P1, PT, R0, 0x1, !P0 ;  /* 0x000000010000780c */ /* 0x000fda0004721670 */
[----:B------:R-:W-:Y:S05]  /*155f0*/  @P1 BRA `(.L_x_34) ;  /* 0x0000000000041947 */ /* 0x000fea0003800000 */
[----:B------:R0:W5:Y:S02]  /*15600*/  LDG.E.U8 R40, desc[UR14][R32.64] ;  /* 0x0000000e20287981 */ /* 0x000164000c1e1100 */
.L_x_34:
[----:B------:R-:W-:Y:S05]  /*15610*/  BSYNC B1 ;  /* 0x0000000000017941 */ /* 0x000fea0003800000 */
.L_x_33:
[----:B-----5:R-:W-:Y:S01]  /*15620*/  LOP3.LUT R40, R40, 0xff, RZ, 0xc0, !PT ;  /* 0x000000ff28287812 */ /* 0x020fe200078ec0ff */
[----:B------:R-:W-:Y:S03]  /*15630*/  BSSY B1, `(.L_x_35) ;  /* 0x000000b000017945 */ /* 0x000fe60003800000 */
[----:B------:R-:W-:-:S05]  /*15640*/  F2FP.F16.E4M3.UNPACK_B R40, R40 ;  /* 0x00000028ff28723e */ /* 0x000fca00020006ff */
[----:B------:R-:W-:-:S05]  /*15650*/  HADD2.F32 R40, -RZ, R40.H0_H0 ;  /* 0x20000028ff287230 */ /* 0x000fca0000004100 */
[----:B------:R-:W-:-:S04]  /*15660*/  FMUL R40, R40, UR21 ;  /* 0x0000001528287c20 */ /* 0x000fc80008400000 */
[----:B------:R-:W-:-:S05]  /*15670*/  FFMA R2, R2, UR20, R40 ;  /* 0x0000001402027c23 */ /* 0x000fca0008000028 */
[----:B------:R-:W-:-:S05]  /*15680*/  F2FP.SATFINITE.E4M3.F32.PACK_AB_MERGE_C R2, RZ, R2, RZ ;  /* 0x00000002ff02723e */ /* 0x000fca00048070ff */
[----:B------:R1:W-:Y:S01]  /*15690*/  @!P1 STG.E.U8 desc[UR14][R24.64], R2 ;  /* 0x0000000218009986 */ /* 0x0003e2000c10110e */
[----:B------:R-:W-:Y:S02]  /*156a0*/  ISETP.LT.OR P1, PT, R0, 0x2, !P0 ;  /* 0x000000020000780c */ /* 0x000fe40004721670 */
[----:B-1----:R-:W-:-:S11]  /*156b0*/  PRMT R2, RZ, 0x7610, R2 ;  /* 0x00007610ff027816 */ /* 0x002fd60000000002 */
[----:B------:R-:W-:Y:S05]  /*156c0*/  @P1 BRA `(.L_x_36) ;  /* 0x0000000000041947 */ /* 0x000fea0003800000 */
[----:B------:R1:W5:Y:S02]  /*156d0*/  LDG.E.U8 R2, desc[UR14][R32.64+0x1] ;  /* 0x0000010e20027981 */ /* 0x000364000c1e1100 */
.L_x_36:
[----:B------:R-:W-:Y:S05]  /*156e0*/  BSYNC B1 ;  /* 0x0000000000017941 */ /* 0x000fea0003800000 */
.L_x_35:
        /* <DEDUP_REMOVED lines=8> */
[----:B------:R-:W-:-:S05]  /*15770*/  IADD3 R2, P1, R35, 0x8, RZ ;  /* 0x0000000823027810 */ /* 0x000fca0007f3e0ff */
[----:B---3--:R-:W-:-:S04]  /*15780*/  IMAD.X R3, RZ, RZ, R37, P1 ;  /* 0x000000ffff037224 */ /* 0x008fc800008e0625 */
[----:B------:R-:W-:-:S04]  /*15790*/  IMAD R3, R3, UR6, RZ ;  /* 0x0000000603037c24 */ /* 0x000fc8000f8e02ff */
[C---:B------:R-:W-:Y:S02]  /*157a0*/  IMAD R40, R2.reuse, UR7, R3 ;  /* 0x0000000702287c24 */ /* 0x040fe4000f8e0203 */
[----:B------:R-:W-:-:S03]  /*157b0*/  IMAD.WIDE.U32 R2, R2, UR6, R38 ;  /* 0x0000000602027c25 */ /* 0x000fc6000f8e0026 */
[----:B------:R-:W-:-:S04]  /*157c0*/  IADD3 R2, P1, R2, UR8, RZ ;  /* 0x0000000802027c10 */ /* 0x000fc8000ff3e0ff */
[--C-:B------:R-:W-:Y:S02]  /*157d0*/  IADD3.X R3, R3, UR9, R40.reuse, P1, !PT ;  /* 0x0000000903037c10 */ /* 0x100fe40008ffe428 */
[----:B------:R-:W-:Y:S02]  /*157e0*/  ISETP.GE.AND P1, PT, R34, 0x9, PT ;  /* 0x000000092200780c */ /* 0x000fe40003f26270 */
[----:B------:R-:W-:Y:S02]  /*157f0*/  PRMT R40, RZ, 0x7610, R40 ;  /* 0x00007610ff287816 */ /* 0x000fe40000000028 */
[----:B------:R-:W-:-:S13]  /*15800*/  ISETP.LT.OR P2, PT, R0, 0x1, !P1 ;  /* 0x000000010000780c */ /* 0x000fda0004f41670 */
[----:B------:R-:W-:Y:S05]  /*15810*/  @P2 BRA `(.L_x_38) ;  /* 0x0000000000042947 */ /* 0x000fea0003800000 */
[----:B------:R3:W5:Y:S02]  /*15820*/  LDG.E.U8 R40, desc[UR14][R2.64] ;  /* 0x0000000e02287981 */ /* 0x000764000c1e1100 */
.L_x_38:
[----:B------:R-:W-:Y:S05]  /*15830*/  BSYNC B1 ;  /* 0x0000000000017941 */ /* 0x000fea0003800000 */
.L_x_37:
        /* <DEDUP_REMOVED lines=9> */
[----:B----4-:R-:W-:-:S11]  /*158d0*/  PRMT R4, RZ, 0x7610, R4 ;  /* 0x00007610ff047816 */ /* 0x010fd60000000004 */
[----:B------:R-:W-:Y:S05]  /*158e0*/  @P2 BRA `(.L_x_40) ;  /* 0x0000000000042947 */ /* 0x000fea0003800000 */
[----:B------:R4:W5:Y:S02]  /*158f0*/  LDG.E.U8 R4, desc[UR14][R2.64+0x1] ;  /* 0x0000010e02047981 */ /* 0x000964000c1e1100 */
.L_x_40:
[----:B------:R-:W-:Y:S05]  /*15900*/  BSYNC B1 ;  /* 0x0000000000017941 */ /* 0x000fea0003800000 */
.L_x_39:
[----:B-----5:R-:W-:Y:S01]  /*15910*/  LOP3.LUT R4, R4, 0xff, RZ, 0xc0, !PT ;  /* 0x000000ff04047812 */ /* 0x020fe200078ec0ff */
[----:B------:R-:W-:Y:S01]  /*15920*/  BSSY B1, `(.L_x_41) ;  /* 0x000000b000017945 */ /* 0x000fe20003800000 */
[----:B------:R-:W-:Y:S02]  /*15930*/  ISETP.LT.OR P3, PT, R0, 0x9, !P0 ;  /* 0x000000090000780c */ /* 0x000fe40004761670 */
[----:B------:R-:W-:-:S05]  /*15940*/  F2FP.F16.E4M3.UNPACK_B R4, R4 ;  /* 0x00000004ff04723e */ /* 0x000fca00020006ff */
[----:B------:R-:W-:-:S05]  /*15950*/  HADD2.F32 R4, -RZ, R4.H0_H0 ;  /* 0x20000004ff047230 */ /* 0x000fca0000004100 */
[----:B------:R-:W-:-:S04]  /*15960*/  FMUL R4, R4, UR21 ;  /* 0x0000001504047c20 */ /* 0x000fc80008400000 */
[--C-:B------:R-:W-:Y:S01]  /*15970*/  FFMA R5, R5, UR20, R4.reuse ;  /* 0x0000001405057c23 */ /* 0x100fe20008000004 */
[----:B------:R-:W-:-:S04]  /*15980*/  PRMT R4, RZ, 0x7610, R4 ;  /* 0x00007610ff047816 */ /* 0x000fc80000000004 */
[----:B------:R-:W-:-:S05]  /*15990*/  F2FP.SATFINITE.E4M3.F32.PACK_AB_MERGE_C R5, RZ, R5, RZ ;  /* 0x00000005ff05723e */ /* 0x000fca00048070ff */
[----:B------:R0:W-:Y:S01]  /*159a0*/  @!P2 STG.E.U8 desc[UR14][R26.64+0x1], R5 ;  /* 0x000001051a00a986 */ /* 0x0001e2000c10110e */
[----:B------:R-:W-:Y:S05]  /*159b0*/  @P3 BRA `(.L_x_42) ;  /* 0x0000000000043947 */ /* 0x000fea0003800000 */
[----:B------:R0:W5:Y:S02]  /*159c0*/  LDG.E.U8 R4, desc[UR14][R32.64+0x8] ;  /* 0x0000080e20047981 */ /* 0x000164000c1e1100 */
.L_x_42:
[----:B------:R-:W-:Y:S05]  /*159d0*/  BSYNC B1 ;  /* 0x0000000000017941 */ /* 0x000fea0003800000 */
.L_x_41:
        /* <DEDUP_REMOVED lines=12> */
.L_x_44:
[----:B------:R-:W-:Y:S05]  /*15aa0*/  BSYNC B1 ;  /* 0x0000000000017941 */ /* 0x000fea0003800000 */
.L_x_43:
        /* <DEDUP_REMOVED lines=12> */
.L_x_46:
[----:B------:R-:W-:Y:S05]  /*15b70*/  BSYNC B1 ;  /* 0x0000000000017941 */ /* 0x000fea0003800000 */
.L_x_45:
        /* <DEDUP_REMOVED lines=12> */
.L_x_48:
[----:B------:R-:W-:Y:S05]  /*15c40*/  BSYNC B1 ;  /* 0x0000000000017941 */ /* 0x000fea0003800000 */
.L_x_47:
        /* <DEDUP_REMOVED lines=12> */
.L_x_50:
[----:B------:R-:W-:Y:S05]  /*15d10*/  BSYNC B1 ;  /* 0x0000000000017941 */ /* 0x000fea0003800000 */
.L_x_49:
        /* <DEDUP_REMOVED lines=12> */
.L_x_52:
[----:B------:R-:W-:Y:S05]  /*15de0*/  BSYNC B1 ;  /* 0x0000000000017941 */ /* 0x000fea0003800000 */
.L_x_51:
        /* <DEDUP_REMOVED lines=12> */
.L_x_54:
[----:B------:R-:W-:Y:S05]  /*15eb0*/  BSYNC B1 ;  /* 0x0000000000017941 */ /* 0x000fea0003800000 */
.L_x_53:
        /* <DEDUP_REMOVED lines=12> */
.L_x_56:
[----:B------:R-:W-:Y:S05]  /*15f80*/  BSYNC B1 ;  /* 0x0000000000017941 */ /* 0x000fea0003800000 */
.L_x_55:
        /* <DEDUP_REMOVED lines=12> */
.L_x_58:
[----:B------:R-:W-:Y:S05]  /*16050*/  BSYNC B1 ;  /* 0x0000000000017941 */ /* 0x000fea0003800000 */
.L_x_57:
        /* <DEDUP_REMOVED lines=12> */
.L_x_60:
[----:B------:R-:W-:Y:S05]  /*16120*/  BSYNC B1 ;  /* 0x0000000000017941 */ /* 0x000fea0003800000 */
.L_x_59:
        /* <DEDUP_REMOVED lines=12> */
.L_x_62:
[----:B------:R-:W-:Y:S05]  /*161f0*/  BSYNC B1 ;  /* 0x0000000000017941 */ /* 0x000fea0003800000 */
.L_x_61:
        /* <DEDUP_REMOVED lines=12> */
.L_x_64:
[----:B------:R-:W-:Y:S05]  /*162c0*/  BSYNC B1 ;  /* 0x0000000000017941 */ /* 0x000fea0003800000 */
.L_x_63:
        /* <DEDUP_REMOVED lines=12> */
.L_x_66:
[----:B------:R-:W-:Y:S05]  /*16390*/  BSYNC B1 ;  /* 0x0000000000017941 */ /* 0x000fea0003800000 */
.L_x_65:
        /* <DEDUP_REMOVED lines=12> */
.L_x_68:
[----:B------:R-:W-:Y:S05]  /*16460*/  BSYNC B1 ;  /* 0x0000000000017941 */ /* 0x000fea0003800000 */
.L_x_67:
        /* <DEDUP_REMOVED lines=12> */
.L_x_70:
[----:B------:R-:W-:Y:S05]  /*16530*/  BSYNC B1 ;  /* 0x0000000000017941 */ /* 0x000fea0003800000 */
.L_x_69:
        /* <DEDUP_REMOVED lines=12> */
.L_x_72:
[----:B------:R-:W-:Y:S05]  /*16600*/  BSYNC B1 ;  /* 0x0000000000017941 */ /* 0x000fea0003800000 */
.L_x_71:
        /* <DEDUP_REMOVED lines=12> */
.L_x_74:
[----:B------:R-:W-:Y:S05]  /*166d0*/  BSYNC B1 ;  /* 0x0000000000017941 */ /* 0x000fea0003800000 */
.L_x_73:
        /* <DEDUP_REMOVED lines=12> */
.L_x_76:
[----:B------:R-:W-:Y:S05]  /*167a0*/  BSYNC B1 ;  /* 0x0000000000017941 */ /* 0x000fea0003800000 */
.L_x_75:
        /* <DEDUP_REMOVED lines=12> */
.L_x_78:
[----:B------:R-:W-:Y:S05]  /*16870*/  BSYNC B1 ;  /* 0x0000000000017941 */ /* 0x000fea0003800000 */
.L_x_77:
        /* <DEDUP_REMOVED lines=12> */
.L_x_80:
[----:B------:R-:W-:Y:S05]  /*16940*/  BSYNC B1 ;  /* 0x0000000000017941 */ /* 0x000fea0003800000 */
.L_x_79:
        /* <DEDUP_REMOVED lines=12> */
.L_x_82:
[----:B------:R-:W-:Y:S05]  /*16a10*/  BSYNC B1 ;  /* 0x0000000000017941 */ /* 0x000fea0003800000 */
.L_x_81:
        /* <DEDUP_REMOVED lines=12> */
.L_x_84:
[----:B------:R-:W-:Y:S05]  /*16ae0*/  BSYNC B1 ;  /* 0x0000000000017941 */ /* 0x000fea0003800000 */
.L_x_83:
        /* <DEDUP_REMOVED lines=12> */
.L_x_86:
[----:B------:R-:W-:Y:S05]  /*16bb0*/  BSYNC B1 ;  /* 0x0000000000017941 */ /* 0x000fea0003800000 */
.L_x_85:
        /* <DEDUP_REMOVED lines=12> */
.L_x_88:
[----:B------:R-:W-:Y:S05]  /*16c80*/  BSYNC B1 ;  /* 0x0000000000017941 */ /* 0x000fea0003800000 */
.L_x_87:
        /* <DEDUP_REMOVED lines=12> */
.L_x_90:
[----:B------:R-:W-:Y:S05]  /*16d50*/  BSYNC B1 ;  /* 0x0000000000017941 */ /* 0x000fea0003800000 */
.L_x_89:
        /* <DEDUP_REMOVED lines=12> */
.L_x_92:
[----:B------:R-:W-:Y:S05]  /*16e20*/  BSYNC B1 ;  /* 0x0000000000017941 */ /* 0x000fea0003800000 */
.L_x_91:
        /* <DEDUP_REMOVED lines=12> */
.L_x_94:
[----:B------:R-:W-:Y:S05]  /*16ef0*/  BSYNC B1 ;  /* 0x0000000000017941 */ /* 0x000fea0003800000 */
.L_x_93:
        /* <DEDUP_REMOVED lines=12> */
.L_x_96:
[----:B------:R-:W-:Y:S05]  /*16fc0*/  BSYNC B1 ;  /* 0x0000000000017941 */ /* 0x000fea0003800000 */
.L_x_95:
        /* <DEDUP_REMOVED lines=12> */
.L_x_98:
[----:B------:R-:W-:Y:S05]  /*17090*/  BSYNC B1 ;  /* 0x0000000000017941 */ /* 0x000fea0003800000 */
.L_x_97:
        /* <DEDUP_REMOVED lines=12> */
.L_x_100:
[----:B------:R-:W-:Y:S05]  /*17160*/  BSYNC B1 ;  /* 0x0000000000017941 */ /* 0x000fea0003800000 */
.L_x_99:
        /* <DEDUP_REMOVED lines=12> */
.L_x_102:
[----:B------:R-:W-:Y:S05]  /*17230*/  BSYNC B1 ;  /* 0x0000000000017941 */ /* 0x000fea0003800000 */
.L_x_101:
        /* <DEDUP_REMOVED lines=12> */
.L_x_104:
[----:B------:R-:W-:Y:S05]  /*17300*/  BSYNC B1 ;  /* 0x0000000000017941 */ /* 0x000fea0003800000 */
.L_x_103:
        /* <DEDUP_REMOVED lines=12> */
.L_x_106:
[----:B------:R-:W-:Y:S05]  /*173d0*/  BSYNC B1 ;  /* 0x0000000000017941 */ /* 0x000fea0003800000 */
.L_x_105:
        /* <DEDUP_REMOVED lines=12> */
.L_x_108:
[----:B------:R-:W-:Y:S05]  /*174a0*/  BSYNC B1 ;  /* 0x0000000000017941 */ /* 0x000fea0003800000 */
.L_x_107:
        /* <DEDUP_REMOVED lines=12> */
.L_x_110:
[----:B------:R-:W-:Y:S05]  /*17570*/  BSYNC B1 ;  /* 0x0000000000017941 */ /* 0x000fea0003800000 */
.L_x_109:
        /* <DEDUP_REMOVED lines=12> */
.L_x_112:
[----:B------:R-:W-:Y:S05]  /*17640*/  BSYNC B1 ;  /* 0x0000000000017941 */ /* 0x000fea0003800000 */
.L_x_111:
        /* <DEDUP_REMOVED lines=12> */
.L_x_114:
[----:B------:R-:W-:Y:S05]  /*17710*/  BSYNC B1 ;  /* 0x0000000000017941 */ /* 0x000fea0003800000 */
.L_x_113:
[----:B-----5:R-:W-:Y:S01]  /*17720*/  LOP3.LUT R4, R4, 0xff, RZ, 0xc0, !PT ;  /* 0x000000ff04047812 */ /* 0x020fe200078ec0ff */
[----:B------:R-:W-:Y:S01]  /*17730*/  BSSY B1, `(.L_x_115) ;  /* 0x000000b000017945 */ /* 0x000fe20003800000 */
[----:B------:R-:W-:Y:S02]  /*17740*/  ISETP.LT.OR P2, PT, R0, 0x52, !P0 ;  /* 0x000000520000780c */ /* 0x000fe40004741670 */
[----:B------:R-:W-:-:S05]  /*17750*/  F2FP.F16.E4M3.UNPACK_B R4, R4 ;  /* 0x00000004ff04723e */ /* 0x000fca00020006ff */
[----:B------:R-:W-:-:S05]  /*17760*/  HADD2.F32 R4, -RZ, R4.H0_H0 ;  /* 0x20000004ff047230 */ /* 0x000fca0000004100 */
[----:B------:R-:W-:-:S04]  /*17770*/  FMUL R4, R4, UR21 ;  /* 0x0000001504047c20 */ /* 0x000fc80008400000 */
[----:B------:R-:W-:-:S05]  /*17780*/  FFMA R4, R170, UR20, R4 ;  /* 0x00000014aa047c23 */ /* 0x000fca0008000004 */
[----:B0-----:R-:W-:Y:S02]  /*17790*/  F2FP.SATFINITE.E4M3.F32.PACK_AB_MERGE_C R5, RZ, R4, RZ ;  /* 0x00000004ff05723e */ /* 0x001fe400048070ff */
[----:B------:R-:W-:-:S03]  /*177a0*/  PRMT R4, RZ, 0x7610, R4 ;  /* 0x00007610ff047816 */ /* 0x000fc60000000004 */
[----:B------:R0:W-:Y:S01]  /*177b0*/  @!P3 STG.E.U8 desc[UR14][R24.64+0x50], R5 ;  /* 0x000050051800b986 */ /* 0x0001e2000c10110e */
[----:B------:R-:W-:Y:S05]  /*177c0*/  @P2 BRA `(.L_x_116) ;  /* 0x0000000000042947 */ /* 0x000fea0003800000 */
[----:B------:R0:W5:Y:S02]  /*177d0*/  LDG.E.U8 R4, desc[UR14][R32.64+0x51] ;  /* 0x0000510e20047981 */ /* 0x000164000c1e1100 */
.L_x_116:
[----:B------:R-:W-:Y:S05]  /*177e0*/  BSYNC B1 ;  /* 0x0000000000017941 */ /* 0x000fea0003800000 */
.L_x_115:
        /* <DEDUP_REMOVED lines=12> */
.L_x_118:
[----:B------:R-:W-:Y:S05]  /*178b0*/  BSYNC B1 ;  /* 0x0000000000017941 */ /* 0x000fea0003800000 */
.L_x_117:
        /* <DEDUP_REMOVED lines=12> */
.L_x_120:
[----:B------:R-:W-:Y:S05]  /*17980*/  BSYNC B1 ;  /* 0x0000000000017941 */ /* 0x000fea0003800000 */
.L_x_119:
        /* <DEDUP_REMOVED lines=12> */
.L_x_122:
[----:B------:R-:W-:Y:S05]  /*17a50*/  BSYNC B1 ;  /* 0x0000000000017941 */ /* 0x000fea0003800000 */
.L_x_121:
[----:B-----5:R-:W-:Y:S01]  /*17a60*/  LOP3.LUT R4, R4, 0xff, RZ, 0xc0, !PT ;  /* 0x000000ff04047812 */ /* 0x020fe200078ec0ff */
[----:B------:R-:W-:Y:S01]  /*17a70*/  BSSY B1, `(.L_x_123) ;  /* 0x000000b000017945 */ /* 0x000fe20003800000 */
[----:B------:R-:W-:Y:S02]  /*17a80*/  ISETP.LT.OR P2, PT, R0, 0x5a, !P0 ;  /* 0x0000005a0000780c */ /* 0x000fe40004741670 */
[----:B------:R-:W-:-:S05]  /*17a90*/  F2FP.F16.E4M3.UNPACK_B R4, R4 ;  /* 0x00000004ff04723e */ /* 0x000fca00020006ff */
[----:B------:R-:W-:-:S05]  /*17aa0*/  HADD2.F32 R4, -RZ, R4.H0_H0 ;  /* 0x20000004ff047230 */ /* 0x000fca0000004100 */
[----:B0-----:R-:W-:Y:S01]  /*17ab0*/  FMUL R5, R4, UR21 ;  /* 0x0000001504057c20 */ /* 0x001fe20008400000 */
[----:B------:R-:W-:-:S03]  /*17ac0*/  PRMT R4, RZ, 0x7610, R4 ;  /* 0x00007610ff047816 */ /* 0x000fc60000000004 */
[----:B------:R-:W-:-:S05]  /*17ad0*/  FFMA R5, R174, UR20, R5 ;  /* 0x00000014ae057c23 */ /* 0x000fca0008000005 */
[----:B------:R-:W-:-:S05]  /*17ae0*/  F2FP.SATFINITE.E4M3.F32.PACK_AB_MERGE_C R5, RZ, R5, RZ ;  /* 0x00000005ff05723e */ /* 0x000fca00048070ff */
[----:B------:R0:W-:Y:S01]  /*17af0*/  @!P3 STG.E.U8 desc[UR14][R24.64+0x58], R5 ;  /* 0x000058051800b986 */ /* 0x0001e2000c10110e */
[----:B------:R-:W-:Y:S05]  /*17b00*/  @P2 BRA `(.L_x_124) ;  /* 0x0000000000042947 */ /* 0x000fea0003800000 */
[----:B------:R0:W5:Y:S02]  /*17b10*/  LDG.E.U8 R4, desc[UR14][R32.64+0x59] ;  /* 0x0000590e20047981 */ /* 0x000164000c1e1100 */
.L_x_124:
[----:B------:R-:W-:Y:S05]  /*17b20*/  BSYNC B1 ;  /* 0x0000000000017941 */ /* 0x000fea0003800000 */
.L_x_123:
        /* <DEDUP_REMOVED lines=12> */
.L_x_126:
[----:B------:R-:W-:Y:S05]  /*17bf0*/  BSYNC B1 ;  /* 0x0000000000017941 */ /* 0x000fea0003800000 */
.L_x_125:
        /* <DEDUP_REMOVED lines=12> */
.L_x_128:
[----:B------:R-:W-:Y:S05]  /*17cc0*/  BSYNC B1 ;  /* 0x0000000000017941 */ /* 0x000fea0003800000 */
.L_x_127:
        /* <DEDUP_REMOVED lines=12> */
.L_x_130:
[----:B------:R-:W-:Y:S05]  /*17d90*/  BSYNC B1 ;  /* 0x0000000000017941 */ /* 0x000fea0003800000 */
.L_x_129:
        /* <DEDUP_REMOVED lines=12> */
.L_x_132:
[----:B------:R-:W-:Y:S05]  /*17e60*/  BSYNC B1 ;  /* 0x0000000000017941 */ /* 0x000fea0003800000 */
.L_x_131:
        /* <DEDUP_REMOVED lines=12> */
.L_x_134:
[----:B------:R-:W-:Y:S05]  /*17f30*/  BSYNC B1 ;  /* 0x0000000000017941 */ /* 0x000fea0003800000 */
.L_x_133:
        /* <DEDUP_REMOVED lines=12> */
.L_x_136:
[----:B------:R-:W-:Y:S05]  /*18000*/  BSYNC B1 ;  /* 0x0000000000017941 */ /* 0x000fea0003800000 */
.L_x_135:
        /* <DEDUP_REMOVED lines=12> */
.L_x_138:
[----:B------:R-:W-:Y:S05]  /*180d0*/  BSYNC B1 ;  /* 0x0000000000017941 */ /* 0x000fea0003800000 */
.L_x_137:
        /* <DEDUP_REMOVED lines=12> */
.L_x_140:
[----:B------:R-:W-:Y:S05]  /*181a0*/  BSYNC B1 ;  /* 0x0000000000017941 */ /* 0x000fea0003800000 */
.L_x_139:
        /* <DEDUP_REMOVED lines=12> */
.L_x_142:
[----:B------:R-:W-:Y:S05]  /*18270*/  BSYNC B1 ;  /* 0x0000000000017941 */ /* 0x000fea0003800000 */
.L_x_141:
        /* <DEDUP_REMOVED lines=12> */
.L_x_144:
[----:B------:R-:W-:Y:S05]  /*18340*/  BSYNC B1 ;  /* 0x0000000000017941 */ /* 0x000fea0003800000 */
.L_x_143:
        /* <DEDUP_REMOVED lines=12> */
.L_x_146:
[----:B------:R-:W-:Y:S05]  /*18410*/  BSYNC B1 ;  /* 0x0000000000017941 */ /* 0x000fea0003800000 */
.L_x_145:
        /* <DEDUP_REMOVED lines=12> */
.L_x_148:
[----:B------:R-:W-:Y:S05]  /*184e0*/  BSYNC B1 ;  /* 0x0000000000017941 */ /* 0x000fea0003800000 */
.L_x_147:
        /* <DEDUP_REMOVED lines=12> */
.L_x_150:
[----:B------:R-:W-:Y:S05]  /*185b0*/  BSYNC B1 ;  /* 0x0000000000017941 */ /* 0x000fea0003800000 */
.L_x_149:
        /* <DEDUP_REMOVED lines=12> */
.L_x_152:
[----:B------:R-:W-:Y:S05]  /*18680*/  BSYNC B1 ;  /* 0x0000000000017941 */ /* 0x000fea0003800000 */
.L_x_151:
        /* <DEDUP_REMOVED lines=12> */
.L_x_154:
[----:B------:R-:W-:Y:S05]  /*18750*/  BSYNC B1 ;  /* 0x0000000000017941 */ /* 0x000fea0003800000 */
.L_x_153:
        /* <DEDUP_REMOVED lines=12> */
.L_x_156:
[----:B------:R-:W-:Y:S05]  /*18820*/  BSYNC B1 ;  /* 0x0000000000017941 */ /* 0x000fea0003800000 */
.L_x_155:
        /* <DEDUP_REMOVED lines=12> */
.L_x_158:
[----:B------:R-:W-:Y:S05]  /*188f0*/  BSYNC B1 ;  /* 0x0000000000017941 */ /* 0x000fea0003800000 */
.L_x_157:
        /* <DEDUP_REMOVED lines=12> */
.L_x_160:
[----:B------:R-:W-:Y:S05]  /*189c0*/  BSYNC B1 ;  /* 0x0000000000017941 */ /* 0x000fea0003800000 */
.L_x_159:
        /* <DEDUP_REMOVED lines=12> */
.L_x_162:
[----:B------:R-:W-:Y:S05]  /*18a90*/  BSYNC B1 ;  /* 0x0000000000017941 */ /* 0x000fea0003800000 */
.L_x_161:
        /* <DEDUP_REMOVED lines=12> */
.L_x_164:
[----:B------:R-:W-:Y:S05]  /*18b60*/  BSYNC B1 ;  /* 0x0000000000017941 */ /* 0x000fea0003800000 */
.L_x_163:
        /* <DEDUP_REMOVED lines=12> */
.L_x_166:
[----:B------:R-:W-:Y:S05]  /*18c30*/  BSYNC B1 ;  /* 0x0000000000017941 */ /* 0x000fea0003800000 */
.L_x_165:
        /* <DEDUP_REMOVED lines=12> */
.L_x_168:
[----:B------:R-:W-:Y:S05]  /*18d00*/  BSYNC B1 ;  /* 0x0000000000017941 */ /* 0x000fea0003800000 */
.L_x_167:
        /* <DEDUP_REMOVED lines=12> */
.L_x_170:
[----:B------:R-:W-:Y:S05]  /*18dd0*/  BSYNC B1 ;  /* 0x0000000000017941 */ /* 0x000fea0003800000 */
.L_x_169:
        /* <DEDUP_REMOVED lines=12> */
.L_x_172:
[----:B------:R-:W-:Y:S05]  /*18ea0*/  BSYNC B1 ;  /* 0x0000000000017941 */ /* 0x000fea0003800000 */
.L_x_171:
        /* <DEDUP_REMOVED lines=12> */
.L_x_174:
[----:B------:R-:W-:Y:S05]  /*18f70*/  BSYNC B1 ;  /* 0x0000000000017941 */ /* 0x000fea0003800000 */
.L_x_173:
        /* <DEDUP_REMOVED lines=12> */
.L_x_176:
[----:B------:R-:W-:Y:S05]  /*19040*/  BSYNC B1 ;  /* 0x0000000000017941 */ /* 0x000fea0003800000 */
.L_x_175:
        /* <DEDUP_REMOVED lines=12> */
.L_x_178:
[----:B------:R-:W-:Y:S05]  /*19110*/  BSYNC B1 ;  /* 0x0000000000017941 */ /* 0x000fea0003800000 */
.L_x_177:
        /* <DEDUP_REMOVED lines=12> */
.L_x_180:
[----:B------:R-:W-:Y:S05]  /*191e0*/  BSYNC B1 ;  /* 0x0000000000017941 */ /* 0x000fea0003800000 */
.L_x_179:
        /* <DEDUP_REMOVED lines=12> */
.L_x_182:
[----:B------:R-:W-:Y:S05]  /*192b0*/  BSYNC B1 ;  /* 0x0000000000017941 */ /* 0x000fea0003800000 */
.L_x_181:
        /* <DEDUP_REMOVED lines=12> */
.L_x_184:
[----:B------:R-:W-:Y:S05]  /*19380*/  BSYNC B1 ;  /* 0x0000000000017941 */ /* 0x000fea0003800000 */
.L_x_183:
        /* <DEDUP_REMOVED lines=12> */
.L_x_186:
[----:B------:R-:W-:Y:S05]  /*19450*/  BSYNC B1 ;  /* 0x0000000000017941 */ /* 0x000fea0003800000 */
.L_x_185:
        /* <DEDUP_REMOVED lines=12> */
.L_x_188:
[----:B------:R-:W-:Y:S05]  /*19520*/  BSYNC B1 ;  /* 0x0000000000017941 */ /* 0x000fea0003800000 */
.L_x_187:
        /* <DEDUP_REMOVED lines=12> */
.L_x_190:
[----:B------:R-:W-:Y:S05]  /*195f0*/  BSYNC B1 ;  /* 0x0000000000017941 */ /* 0x000fea0003800000 */
.L_x_189:
        /* <DEDUP_REMOVED lines=12> */
.L_x_192:
[----:B------:R-:W-:Y:S05]  /*196c0*/  BSYNC B1 ;  /* 0x0000000000017941 */ /* 0x000fea0003800000 */
.L_x_191:
        /* <DEDUP_REMOVED lines=12> */
.L_x_194:
[----:B------:R-:W-:Y:S05]  /*19790*/  BSYNC B1 ;  /* 0x0000000000017941 */ /* 0x000fea0003800000 */
.L_x_193:
        /* <DEDUP_REMOVED lines=12> */
.L_x_196:
[----:B------:R-:W-:Y:S05]  /*19860*/  BSYNC B1 ;  /* 0x0000000000017941 */ /* 0x000fea0003800000 */
.L_x_195:
        /* <DEDUP_REMOVED lines=12> */
.L_x_198:
[----:B------:R-:W-:Y:S05]  /*19930*/  BSYNC B1 ;  /* 0x0000000000017941 */ /* 0x000fea0003800000 */
.L_x_197:
        /* <DEDUP_REMOVED lines=12> */
.L_x_200:
[----:B------:R-:W-:Y:S05]  /*19a00*/  BSYNC B1 ;  /* 0x0000000000017941 */ /* 0x000fea0003800000 */
.L_x_199:
        /* <DEDUP_REMOVED lines=12> */
.L_x_202:
[----:B------:R-:W-:Y:S05]  /*19ad0*/  BSYNC B1 ;  /* 0x0000000000017941 */ /* 0x000fea0003800000 */
.L_x_201:
        /* <DEDUP_REMOVED lines=12> */
.L_x_204:
[----:B------:R-:W-:Y:S05]  /*19ba0*/  BSYNC B1 ;  /* 0x0000000000017941 */ /* 0x000fea0003800000 */
.L_x_203:
        /* <DEDUP_REMOVED lines=12> */
.L_x_206:
[----:B------:R-:W-:Y:S05]  /*19c70*/  BSYNC B1 ;  /* 0x0000000000017941 */ /* 0x000fea0003800000 */
.L_x_205:
        /* <DEDUP_REMOVED lines=12> */
.L_x_208:
[----:B------:R-:W-:Y:S05]  /*19d40*/  BSYNC B1 ;  /* 0x0000000000017941 */ /* 0x000fea0003800000 */
.L_x_207:
        /* <DEDUP_REMOVED lines=12> */
.L_x_210:
[----:B------:R-:W-:Y:S05]  /*19e10*/  BSYNC B1 ;  /* 0x0000000000017941 */ /* 0x000fea0003800000 */
.L_x_209:
        /* <DEDUP_REMOVED lines=12> */
.L_x_212:
[----:B------:R-:W-:Y:S05]  /*19ee0*/  BSYNC B1 ;  /* 0x0000000000017941 */ /* 0x000fea0003800000 */
.L_x_211:
        /* <DEDUP_REMOVED lines=12> */
.L_x_214:
[----:B------:R-:W-:Y:S05]  /*19fb0*/  BSYNC B1 ;  /* 0x0000000000017941 */ /* 0x000fea0003800000 */
.L_x_213:
        /* <DEDUP_REMOVED lines=12> */
.L_x_216:
[----:B------:R-:W-:Y:S05]  /*1a080*/  BSYNC B1 ;  /* 0x0000000000017941 */ /* 0x000fea0003800000 */
.L_x_215:
        /* <DEDUP_REMOVED lines=12> */
.L_x_218:
[----:B------:R-:W-:Y:S05]  /*1a150*/  BSYNC B1 ;  /* 0x0000000000017941 */ /* 0x000fea0003800000 */
.L_x_217:
        /* <DEDUP_REMOVED lines=12> */
.L_x_220:
[----:B------:R-:W-:Y:S05]  /*1a220*/  BSYNC B1 ;  /* 0x0000000000017941 */ /* 0x000fea0003800000 */
.L_x_219:
        /* <DEDUP_REMOVED lines=12> */
.L_x_222:
[----:B------:R-:W-:Y:S05]  /*1a2f0*/  BSYNC B1 ;  /* 0x0000000000017941 */ /* 0x000fea0003800000 */
.L_x_221:
        /* <DEDUP_REMOVED lines=12> */
.L_x_224:
[----:B------:R-:W-:Y:S05]  /*1a3c0*/  BSYNC B1 ;  /* 0x0000000000017941 */ /* 0x000fea0003800000 */
.L_x_223:
        /* <DEDUP_REMOVED lines=12> */
.L_x_226:
[----:B------:R-:W-:Y:S05]  /*1a490*/  BSYNC B1 ;  /* 0x0000000000017941 */ /* 0x000fea0003800000 */
.L_x_225:
        /* <DEDUP_REMOVED lines=12> */
.L_x_228:
[----:B------:R-:W-:Y:S05]  /*1a560*/  BSYNC B1 ;  /* 0x0000000000017941 */ /* 0x000fea0003800000 */
.L_x_227:
        /* <DEDUP_REMOVED lines=12> */
.L_x_230:
[----:B------:R-:W-:Y:S05]  /*1a630*/  BSYNC B1 ;  /* 0x0000000000017941 */ /* 0x000fea0003800000 */
.L_x_229:
        /* <DEDUP_REMOVED lines=12> */
.L_x_232:
[----:B------:R-:W-:Y:S05]  /*1a700*/  BSYNC B1 ;  /* 0x0000000000017941 */ /* 0x000fea0003800000 */
.L_x_231:
        /* <DEDUP_REMOVED lines=12> */
.L_x_234:
[----:B------:R-:W-:Y:S05]  /*1a7d0*/  BSYNC B1 ;  /* 0x0000000000017941 */ /* 0x000fea0003800000 */
.L_x_233:
        /* <DEDUP_REMOVED lines=12> */
.L_x_236:
[----:B------:R-:W-:Y:S05]  /*1a8a0*/  BSYNC B1 ;  /* 0x0000000000017941 */ /* 0x000fea0003800000 */
.L_x_235:
        /* <DEDUP_REMOVED lines=12> */
.L_x_238:
[----:B------:R-:W-:Y:S05]  /*1a970*/  BSYNC B1 ;  /* 0x0000000000017941 */ /* 0x000fea0003800000 */
.L_x_237:
        /* <DEDUP_REMOVED lines=12> */
.L_x_240:
[----:B------:R-:W-:Y:S05]  /*1aa40*/  BSYNC B1 ;  /* 0x0000000000017941 */ /* 0x000fea0003800000 */
.L_x_239:
        /* <DEDUP_REMOVED lines=12> */
.L_x_242:
[----:B------:R-:W-:Y:S05]  /*1ab10*/  BSYNC B1 ;  /* 0x0000000000017941 */ /* 0x000fea0003800000 */
.L_x_241:
        /* <DEDUP_REMOVED lines=12> */
.L_x_244:
[----:B------:R-:W-:Y:S05]  /*1abe0*/  BSYNC B1 ;  /* 0x0000000000017941 */ /* 0x000fea0003800000 */
.L_x_243:
        /* <DEDUP_REMOVED lines=12> */
.L_x_246:
[----:B------:R-:W-:Y:S05]  /*1acb0*/  BSYNC B1 ;  /* 0x0000000000017941 */ /* 0x000fea0003800000 */
.L_x_245:
        /* <DEDUP_REMOVED lines=12> */
.L_x_248:
[----:B------:R-:W-:Y:S05]  /*1ad80*/  BSYNC B1 ;  /* 0x0000000000017941 */ /* 0x000fea0003800000 */
.L_x_247:
        /* <DEDUP_REMOVED lines=12> */
.L_x_250:
[----:B------:R-:W-:Y:S05]  /*1ae50*/  BSYNC B1 ;  /* 0x0000000000017941 */ /* 0x000fea0003800000 */
.L_x_249:
[----:B0-----:R-:W2:Y:S01]  /*1ae60*/  LDL.LU R5, [R1+0x200] ;  /* 0x0002000001057983 */ /* 0x001ea20000300800 */
[----:B-----5:R-:W-:Y:S01]  /*1ae70*/  LOP3.LUT R4, R4, 0xff, RZ, 0xc0, !PT ;  /* 0x000000ff04047812 */ /* 0x020fe200078ec0ff */
[----:B------:R-:W-:Y:S01]  /*1ae80*/  BSSY B1, `(.L_x_251) ;  /* 0x000000b000017945 */ /* 0x000fe20003800000 */
[----:B------:R-:W-:Y:S02]  /*1ae90*/  ISETP.LT.OR P2, PT, R0, 0xda, !P0 ;  /* 0x000000da0000780c */ /* 0x000fe40004741670 */
[----:B------:R-:W-:-:S05]  /*1aea0*/  F2FP.F16.E4M3.UNPACK_B R4, R4 ;  /* 0x00000004ff04723e */ /* 0x000fca00020006ff */
[----:B------:R-:W-:-:S05]  /*1aeb0*/  HADD2.F32 R4, -RZ, R4.H0_H0 ;  /* 0x20000004ff047230 */ /* 0x000fca0000004100 */
[----:B------:R-:W-:-:S04]  /*1aec0*/  FMUL R4, R4, UR21 ;  /* 0x0000001504047c20 */ /* 0x000fc80008400000 */
[----:B--2---:R-:W-:-:S05]  /*1aed0*/  FFMA R4, R5, UR20, R4 ;  /* 0x0000001405047c23 */ /* 0x004fca0008000004 */
[----:B------:R-:W-:Y:S02]  /*1aee0*/  F2FP.SATFINITE.E4M3.F32.PACK_AB_MERGE_C R5, RZ, R4, RZ ;  /* 0x00000004ff05723e */ /* 0x000fe400048070ff */
[----:B------:R-:W-:-:S03]  /*1aef0*/  PRMT R4, RZ, 0x7610, R4 ;  /* 0x00007610ff047816 */ /* 0x000fc60000000004 */
[----:B------:R0:W-:Y:S01]  /*1af00*/  @!P3 STG.E.U8 desc[UR14][R24.64+0xd8], R5 ;  /* 0x0000d8051800b986 */ /* 0x0001e2000c10110e */
[----:B------:R-:W-:Y:S05]  /*1af10*/  @P2 BRA `(.L_x_252) ;  /* 0x0000000000042947 */ /* 0x000fea0003800000 */
[----:B------:R2:W5:Y:S02]  /*1af20*/  LDG.E.U8 R4, desc[UR14][R32.64+0xd9] ;  /* 0x0000d90e20047981 */ /* 0x000564000c1e1100 */
.L_x_252:
[----:B------:R-:W-:Y:S05]  /*1af30*/  BSYNC B1 ;  /* 0x0000000000017941 */ /* 0x000fea0003800000 */
.L_x_251:
[----:B0-----:R-:W3:Y:S01]  /*1af40*/  LDL.LU R5, [R1+0x204] ;  /* 0x0002040001057983 */ /* 0x001ee20000300800 */
[----:B-----5:R-:W-:Y:S01]  /*1af50*/  LOP3.LUT R4, R4, 0xff, RZ, 0xc0, !PT ;  /* 0x000000ff04047812 */ /* 0x020fe200078ec0ff */
[----:B------:R-:W-:Y:S01]  /*1af60*/  BSSY B1, `(.L_x_253) ;  /* 0x000000b000017945 */ /* 0x000fe20003800000 */
[----:B------:R-:W-:Y:S02]  /*1af70*/  ISETP.LT.OR P3, PT, R0, 0xd9, !P1 ;  /* 0x000000d90000780c */ /* 0x000fe40004f61670 */
[----:B------:R-:W-:-:S05]  /*1af80*/  F2FP.F16.E4M3.UNPACK_B R4, R4 ;  /* 0x00000004ff04723e */ /* 0x000fca00020006ff */
[----:B------:R-:W-:-:S05]  /*1af90*/  HADD2.F32 R4, -RZ, R4.H0_H0 ;  /* 0x20000004ff047230 */ /* 0x000fca0000004100 */
[----:B------:R-:W-:-:S04]  /*1afa0*/  FMUL R4, R4, UR21 ;  /* 0x0000001504047c20 */ /* 0x000fc80008400000 */
[----:B---3--:R-:W-:-:S05]  /*1afb0*/  FFMA R4, R5, UR20, R4 ;  /* 0x0000001405047c23 */ /* 0x008fca0008000004 */
[----:B------:R-:W-:Y:S02]  /*1afc0*/  F2FP.SATFINITE.E4M3.F32.PACK_AB_MERGE_C R5, RZ, R4, RZ ;  /* 0x00000004ff05723e */ /* 0x000fe400048070ff */
[----:B------:R-:W-:-:S03]  /*1afd0*/  PRMT R4, RZ, 0x7610, R4 ;  /* 0x00007610ff047816 */ /* 0x000fc60000000004 */
[----:B------:R0:W-:Y:S01]  /*1afe0*/  @!P2 STG.E.U8 desc[UR14][R24.64+0xd9], R5 ;  /* 0x0000d9051800a986 */ /* 0x0001e2000c10110e */
[----:B------:R-:W-:Y:S05]  /*1aff0*/  @P3 BRA `(.L_x_254) ;  /* 0x0000000000043947 */ /* 0x000fea0003800000 */
[----:B------:R3:W5:Y:S02]  /*1b000*/  LDG.E.U8 R4, desc[UR14][R2.64+0xd8] ;  /* 0x0000d80e02047981 */ /* 0x000764000c1e1100 */
.L_x_254:
[----:B------:R-:W-:Y:S05]  /*1b010*/  BSYNC B1 ;  /* 0x0000000000017941 */ /* 0x000fea0003800000 */
.L_x_253:
        /* <DEDUP_REMOVED lines=13> */
.L_x_256:
[----:B------:R-:W-:Y:S05]  /*1b0f0*/  BSYNC B1 ;  /* 0x0000000000017941 */ /* 0x000fea0003800000 */
.L_x_255:
        /* <DEDUP_REMOVED lines=13> */
.L_x_258:
[----:B------:R-:W-:Y:S05]  /*1b1d0*/  BSYNC B1 ;  /* 0x0000000000017941 */ /* 0x000fea0003800000 */
.L_x_257:
        /* <DEDUP_REMOVED lines=13> */
.L_x_260:
[----:B------:R-:W-:Y:S05]  /*1b2b0*/  BSYNC B1 ;  /* 0x0000000000017941 */ /* 0x000fea0003800000 */
.L_x_259:
        /* <DEDUP_REMOVED lines=13> */
.L_x_262:
[----:B------:R-:W-:Y:S05]  /*1b390*/  BSYNC B1 ;  /* 0x0000000000017941 */ /* 0x000fea0003800000 */
.L_x_261:
        /* <DEDUP_REMOVED lines=13> */
.L_x_264:
[----:B------:R-:W-:Y:S05]  /*1b470*/  BSYNC B1 ;  /* 0x0000000000017941 */ /* 0x000fea0003800000 */
.L_x_263:
        /* <DEDUP_REMOVED lines=13> */
.L_x_266:
[----:B------:R-:W-:Y:S05]  /*1b550*/  BSYNC B1 ;  /* 0x0000000000017941 */ /* 0x000fea0003800000 */
.L_x_265:
        /* <DEDUP_REMOVED lines=13> */
.L_x_268:
[----:B------:R-:W-:Y:S05]  /*1b630*/  BSYNC B1 ;  /* 0x0000000000017941 */ /* 0x000fea0003800000 */
.L_x_267:
        /* <DEDUP_REMOVED lines=13> */
.L_x_270:
[----:B------:R-:W-:Y:S05]  /*1b710*/  BSYNC B1 ;  /* 0x0000000000017941 */ /* 0x000fea0003800000 */
.L_x_269:
        /* <DEDUP_REMOVED lines=13> */
.L_x_272:
[----:B------:R-:W-:Y:S05]  /*1b7f0*/  BSYNC B1 ;  /* 0x0000000000017941 */ /* 0x000fea0003800000 */
.L_x_271:
        /* <DEDUP_REMOVED lines=13> */
.L_x_274:
[----:B------:R-:W-:Y:S05]  /*1b8d0*/  BSYNC B1 ;  /* 0x0000000000017941 */ /* 0x000fea0003800000 */
.L_x_273:
        /* <DEDUP_REMOVED lines=13> */
.L_x_276:
[----:B------:R-:W-:Y:S05]  /*1b9b0*/  BSYNC B1 ;  /* 0x0000000000017941 */ /* 0x000fea0003800000 */
.L_x_275:
        /* <DEDUP_REMOVED lines=13> */
.L_x_278:
[----:B------:R-:W-:Y:S05]  /*1ba90*/  BSYNC B1 ;  /* 0x0000000000017941 */ /* 0x000fea0003800000 */
.L_x_277:
        /* <DEDUP_REMOVED lines=13> */
.L_x_280:
[----:B------:R-:W-:Y:S05]  /*1bb70*/  BSYNC B1 ;  /* 0x0000000000017941 */ /* 0x000fea0003800000 */
.L_x_279:
        /* <DEDUP_REMOVED lines=13> */
.L_x_282:
[----:B------:R-:W-:Y:S05]  /*1bc50*/  BSYNC B1 ;  /* 0x0000000000017941 */ /* 0x000fea0003800000 */
.L_x_281:
        /* <DEDUP_REMOVED lines=13> */
.L_x_284:
[----:B------:R-:W-:Y:S05]  /*1bd30*/  BSYNC B1 ;  /* 0x0000000000017941 */ /* 0x000fea0003800000 */
.L_x_283:
        /* <DEDUP_REMOVED lines=13> */
.L_x_286:
[----:B------:R-:W-:Y:S05]  /*1be10*/  BSYNC B1 ;  /* 0x0000000000017941 */ /* 0x000fea0003800000 */
.L_x_285:
        /* <DEDUP_REMOVED lines=13> */
.L_x_288:
[----:B------:R-:W-:Y:S05]  /*1bef0*/  BSYNC B1 ;  /* 0x0000000000017941 */ /* 0x000fea0003800000 */
.L_x_287:
[----:B------:R-:W2:Y:S01]  /*1bf00*/  LDL.LU R7, [R1+0x24c] ;  /* 0x00024c0001077983 */ /* 0x000ea20000300800 */
[----:B-----5:R-:W-:Y:S01]  /*1bf10*/  LOP3.LUT R4, R4, 0xff, RZ, 0xc0, !PT ;  /* 0x000000ff04047812 */ /* 0x020fe200078ec0ff */
[----:B------:R-:W-:Y:S01]  /*1bf20*/  BSSY B1, `(.L_x_289) ;  /* 0x0000013000017945 */ /* 0x000fe20003800000 */
[----:B0-----:R-:W-:Y:S02]  /*1bf30*/  IADD3 R5, P0, R35, 0x80, RZ ;  /* 0x0000008023057810 */ /* 0x001fe40007f1e0ff */
[----:B------:R-:W-:-:S03]  /*1bf40*/  F2FP.F16.E4M3.UNPACK_B R4, R4 ;  /* 0x00000004ff04723e */ /* 0x000fc600020006ff */
[----:B--234-:R-:W-:Y:S01]  /*1bf50*/  IMAD.X R2, RZ, RZ, R37, P0 ;  /* 0x000000ffff027224 */ /* 0x01cfe200000e0625 */
[----:B------:R-:W-:Y:S01]  /*1bf60*/  ISETP.GE.AND P0, PT, R34, 0x81, PT ;  /* 0x000000812200780c */ /* 0x000fe20003f06270 */
[----:B------:R-:W-:Y:S02]  /*1bf70*/  HADD2.F32 R4, -RZ, R4.H0_H0 ;  /* 0x20000004ff047230 */ /* 0x000fe40000004100 */
[----:B------:R-:W-:Y:S01]  /*1bf80*/  IMAD R6, R2, UR6, RZ ;  /* 0x0000000602067c24 */ /* 0x000fe2000f8e02ff */
[----:B------:R-:W-:Y:S01]  /*1bf90*/  ISETP.LT.OR P3, PT, R0, 0x1, !P0 ;  /* 0x000000010000780c */ /* 0x000fe20004761670 */
[----:B------:R-:W-:-:S04]  /*1bfa0*/  IMAD.WIDE.U32 R2, R5, UR6, R38 ;  /* 0x0000000605027c25 */ /* 0x000fc8000f8e0026 */
[----:B------:R-:W-:Y:S01]  /*1bfb0*/  FMUL R4, R4, UR21 ;  /* 0x0000001504047c20 */ /* 0x000fe20008400000 */
[----:B------:R-:W-:Y:S01]  /*1bfc0*/  IMAD R5, R5, UR7, R6 ;  /* 0x0000000705057c24 */ /* 0x000fe2000f8e0206 */
[----:B------:R-:W-:-:S04]  /*1bfd0*/  IADD3 R2, P2, R2, UR8, RZ ;  /* 0x0000000802027c10 */ /* 0x000fc8000ff5e0ff */
[----:B------:R-:W-:Y:S01]  /*1bfe0*/  IADD3.X R3, R3, UR9, R5, P2, !PT ;  /* 0x0000000903037c10 */ /* 0x000fe200097fe405 */
[----:B------:R-:W-:-:S05]  /*1bff0*/  FFMA R4, R7, UR20, R4 ;  /* 0x0000001407047c23 */ /* 0x000fca0008000004 */
[----:B------:R-:W-:Y:S02]  /*1c000*/  F2FP.SATFINITE.E4M3.F32.PACK_AB_MERGE_C R7, RZ, R4, RZ ;  /* 0x00000004ff07723e */ /* 0x000fe400048070ff */
[----:B------:R-:W-:-:S03]  /*1c010*/  PRMT R4, RZ, 0x7610, R4 ;  /* 0x00007610ff047816 */ /* 0x000fc60000000004 */
[----:B------:R0:W-:Y:S01]  /*1c020*/  @!P1 STG.E.U8 desc[UR14][R26.64+0xf9], R7 ;  /* 0x0000f9071a009986 */ /* 0x0001e2000c10110e */
[----:B------:R-:W-:Y:S05]  /*1c030*/  @P3 BRA `(.L_x_290) ;  /* 0x0000000000043947 */ /* 0x000fea0003800000 */
[----:B------:R2:W5:Y:S02]  /*1c040*/  LDG.E.U8 R4, desc[UR14][R2.64] ;  /* 0x0000000e02047981 */ /* 0x000564000c1e1100 */
.L_x_290:
[----:B------:R-:W-:Y:S05]  /*1c050*/  BSYNC B1 ;  /* 0x0000000000017941 */ /* 0x000fea0003800000 */
.L_x_289:
[----:B------:R-:W3:Y:S01]  /*1c060*/  LDL.LU R5, [R1+0x250] ;  /* 0x0002500001057983 */ /* 0x000ee20000300800 */
        /* <DEDUP_REMOVED lines=12> */
.L_x_292:
[----:B------:R-:W-:Y:S05]  /*1c130*/  BSYNC B1 ;  /* 0x0000000000017941 */ /* 0x000fea0003800000 */
.L_x_291:
[----:B---3--:R-:W3:Y:S01]  /*1c140*/  LDL.LU R5, [R1+0x254] ;  /* 0x0002540001057983 */ /* 0x008ee20000300800 */
[----:B-----5:R-:W-:Y:S01]  /*1c150*/  LOP3.LUT R4, R4, 0xff, RZ, 0xc0, !PT ;  /* 0x000000ff04047812 */ /* 0x020fe200078ec0ff */
[----:B------:R-:W-:Y:S01]  /*1c160*/  BSSY B1, `(.L_x_293) ;  /* 0x0000013000017945 */ /* 0x000fe20003800000 */
[----:B------:R-:W-:Y:S02]  /*1c170*/  IADD3 R35, P1, R35, 0x88, RZ ;  /* 0x0000008823237810 */ /* 0x000fe40007f3e0ff */
[----:B------:R-:W-:Y:S02]  /*1c180*/  F2FP.F16.E4M3.UNPACK_B R4, R4 ;  /* 0x00000004ff04723e */ /* 0x000fe400020006ff */
[----:B------:R-:W-:Y:S01]  /*1c190*/  PRMT R6, RZ, 0x7610, R6 ;  /* 0x00007610ff067816 */ /* 0x000fe20000000006 */
[----:B------:R-:W-:Y:S01]  /*1c1a0*/  IMAD.X R36, RZ, RZ, R37, P1 ;  /* 0x000000ffff247224 */ /* 0x000fe200008e0625 */
[----:B------:R-:W-:Y:S01]  /*1c1b0*/  ISETP.GE.AND P1, PT, R34, 0x89, PT ;  /* 0x000000892200780c */ /* 0x000fe20003f26270 */
[----:B------:R-:W-:-:S02]  /*1c1c0*/  HADD2.F32 R4, -RZ, R4.H0_H0 ;  /* 0x20000004ff047230 */ /* 0x000fc40000004100 */
[----:B------:R-:W-:Y:S01]  /*1c1d0*/  IMAD R36, R36, UR6, RZ ;  /* 0x0000000624247c24 */ /* 0x000fe2000f8e02ff */
[----:B------:R-:W-:Y:S01]  /*1c1e0*/  ISETP.LT.OR P5, PT, R0, 0x1, !P1 ;  /* 0x000000010000780c */ /* 0x000fe20004fa1670 */
[----:B------:R-:W-:-:S04]  /*1c1f0*/  IMAD.WIDE.U32 R38, R35, UR6, R38 ;  /* 0x0000000623267c25 */ /* 0x000fc8000f8e0026 */
[----:B------:R-:W-:Y:S01]  /*1c200*/  FMUL R4, R4, UR21 ;  /* 0x0000001504047c20 */ /* 0x000fe20008400000 */
[----:B------:R-:W-:-:S03]  /*1c210*/  IMAD R35, R35, UR7, R36 ;  /* 0x0000000723237c24 */ /* 0x000fc6000f8e0224 */
[----:B---3--:R-:W-:Y:S01]  /*1c220*/  FFMA R5, R5, UR20, R4 ;  /* 0x0000001405057c23 */ /* 0x008fe20008000004 */
[----:B------:R-:W-:-:S04]  /*1c230*/  IADD3 R4, P3, R38, UR8, RZ ;  /* 0x0000000826047c10 */ /* 0x000fc8000ff7e0ff */
[----:B0-----:R-:W-:Y:S02]  /*1c240*/  F2FP.SATFINITE.E4M3.F32.PACK_AB_MERGE_C R7, RZ, R5, RZ ;  /* 0x00000005ff07723e */ /* 0x001fe400048070ff */
[----:B------:R-:W-:-:S03]  /*1c250*/  IADD3.X R5, R39, UR9, R35, P3, !PT ;  /* 0x0000000927057c10 */ /* 0x000fc60009ffe423 */
[----:B------:R0:W-:Y:S01]  /*1c260*/  @!P2 STG.E.U8 desc[UR14][R30.64+0x1], R7 ;  /* 0x000001071e00a986 */ /* 0x0001e2000c10110e */
[----:B------:R-:W-:Y:S05]  /*1c270*/  @P5 BRA `(.L_x_294) ;  /* 0x0000000000045947 */ /* 0x000fea0003800000 */
[----:B------:R3:W5:Y:S02]  /*1c280*/  LDG.E.U8 R6, desc[UR14][R4.64] ;  /* 0x0000000e04067981 */ /* 0x000764000c1e1100 */
.L_x_294:
[----:B------:R-:W-:Y:S05]  /*1c290*/  BSYNC B1 ;  /* 0x0000000000017941 */ /* 0x000fea0003800000 */
.L_x_293:
        /* <DEDUP_REMOVED lines=13> */
.L_x_296:
[----:B------:R-:W-:Y:S05]  /*1c370*/  BSYNC B1 ;  /* 0x0000000000017941 */ /* 0x000fea0003800000 */
.L_x_295:
        /* <DEDUP_REMOVED lines=13> */
.L_x_298:
[----:B------:R-:W-:Y:S05]  /*1c450*/  BSYNC B1 ;  /* 0x0000000000017941 */ /* 0x000fea0003800000 */
.L_x_297:
        /* <DEDUP_REMOVED lines=13> */
.L_x_300:
[----:B------:R-:W-:Y:S05]  /*1c530*/  BSYNC B1 ;  /* 0x0000000000017941 */ /* 0x000fea0003800000 */
.L_x_299:
        /* <DEDUP_REMOVED lines=13> */
.L_x_302:
[----:B------:R-:W-:Y:S05]  /*1c610*/  BSYNC B1 ;  /* 0x0000000000017941 */ /* 0x000fea0003800000 */
.L_x_301:
        /* <DEDUP_REMOVED lines=13> */
.L_x_304:
[----:B------:R-:W-:Y:S05]  /*1c6f0*/  BSYNC B1 ;  /* 0x0000000000017941 */ /* 0x000fea0003800000 */
.L_x_303:
        /* <DEDUP_REMOVED lines=13> */
.L_x_306:
[----:B------:R-:W-:Y:S05]  /*1c7d0*/  BSYNC B1 ;  /* 0x0000000000017941 */ /* 0x000fea0003800000 */
.L_x_305:
        /* <DEDUP_REMOVED lines=13> */
.L_x_308:
[----:B------:R-:W-:Y:S05]  /*1c8b0*/  BSYNC B1 ;  /* 0x0000000000017941 */ /* 0x000fea0003800000 */
.L_x_307:
        /* <DEDUP_REMOVED lines=13> */
.L_x_310:
[----:B------:R-:W-:Y:S05]  /*1c990*/  BSYNC B1 ;  /* 0x0000000000017941 */ /* 0x000fea0003800000 */
.L_x_309:
        /* <DEDUP_REMOVED lines=13> */
.L_x_312:
[----:B------:R-:W-:Y:S05]  /*1ca70*/  BSYNC B1 ;  /* 0x0000000000017941 */ /* 0x000fea0003800000 */
.L_x_311:
        /* <DEDUP_REMOVED lines=13> */
.L_x_314:
[----:B------:R-:W-:Y:S05]  /*1cb50*/  BSYNC B1 ;  /* 0x0000000000017941 */ /* 0x000fea0003800000 */
.L_x_313:
        /* <DEDUP_REMOVED lines=13> */
.L_x_316:
[----:B------:R-:W-:Y:S05]  /*1cc30*/  BSYNC B1 ;  /* 0x0000000000017941 */ /* 0x000fea0003800000 */
.L_x_315:
        /* <DEDUP_REMOVED lines=13> */
.L_x_318:
[----:B------:R-:W-:Y:S05]  /*1cd10*/  BSYNC B1 ;  /* 0x0000000000017941 */ /* 0x000fea0003800000 */
.L_x_317:
        /* <DEDUP_REMOVED lines=13> */
.L_x_320:
[----:B------:R-:W-:Y:S05]  /*1cdf0*/  BSYNC B1 ;  /* 0x0000000000017941 */ /* 0x000fea0003800000 */
.L_x_319:
        /* <DEDUP_REMOVED lines=13> */
.L_x_322:
[----:B------:R-:W-:Y:S05]  /*1ced0*/  BSYNC B1 ;  /* 0x0000000000017941 */ /* 0x000fea0003800000 */
.L_x_321:
        /* <DEDUP_REMOVED lines=13> */
.L_x_324:
[----:B------:R-:W-:Y:S05]  /*1cfb0*/  BSYNC B1 ;  /* 0x0000000000017941 */ /* 0x000fea0003800000 */
.L_x_323:
        /* <DEDUP_REMOVED lines=13> */
.L_x_326:
[----:B------:R-:W-:Y:S05]  /*1d090*/  BSYNC B1 ;  /* 0x0000000000017941 */ /* 0x000fea0003800000 */
.L_x_325:
        /* <DEDUP_REMOVED lines=13> */
.L_x_328:
[----:B------:R-:W-:Y:S05]  /*1d170*/  BSYNC B1 ;  /* 0x0000000000017941 */ /* 0x000fea0003800000 */
.L_x_327:
        /* <DEDUP_REMOVED lines=13> */
.L_x_330:
[----:B------:R-:W-:Y:S05]  /*1d250*/  BSYNC B1 ;  /* 0x0000000000017941 */ /* 0x000fea0003800000 */
.L_x_329:
        /* <DEDUP_REMOVED lines=13> */
.L_x_332:
[----:B------:R-:W-:Y:S05]  /*1d330*/  BSYNC B1 ;  /* 0x0000000000017941 */ /* 0x000fea0003800000 */
.L_x_331:
        /* <DEDUP_REMOVED lines=13> */
.L_x_334:
[----:B------:R-:W-:Y:S05]  /*1d410*/  BSYNC B1 ;  /* 0x0000000000017941 */ /* 0x000fea0003800000 */
.L_x_333:
        /* <DEDUP_REMOVED lines=13> */
.L_x_336:
[----:B------:R-:W-:Y:S05]  /*1d4f0*/  BSYNC B1 ;  /* 0x0000000000017941 */ /* 0x000fea0003800000 */
.L_x_335:
        /* <DEDUP_REMOVED lines=13> */
.L_x_338:
[----:B------:R-:W-:Y:S05]  /*1d5d0*/  BSYNC B1 ;  /* 0x0000000000017941 */ /* 0x000fea0003800000 */
.L_x_337:
        /* <DEDUP_REMOVED lines=13> */
.L_x_340:
[----:B------:R-:W-:Y:S05]  /*1d6b0*/  BSYNC B1 ;  /* 0x0000000000017941 */ /* 0x000fea0003800000 */
.L_x_339:
        /* <DEDUP_REMOVED lines=13> */
.L_x_342:
[----:B------:R-:W-:Y:S05]  /*1d790*/  BSYNC B1 ;  /* 0x0000000000017941 */ /* 0x000fea0003800000 */
.L_x_341:
        /* <DEDUP_REMOVED lines=13> */
.L_x_344:
[----:B------:R-:W-:Y:S05]  /*1d870*/  BSYNC B1 ;  /* 0x0000000000017941 */ /* 0x000fea0003800000 */
.L_x_343:
        /* <DEDUP_REMOVED lines=13> */
.L_x_346:
[----:B------:R-:W-:Y:S05]  /*1d950*/  BSYNC B1 ;  /* 0x0000000000017941 */ /* 0x000fea0003800000 */
.L_x_345:
        /* <DEDUP_REMOVED lines=13> */
.L_x_348:
[----:B------:R-:W-:Y:S05]  /*1da30*/  BSYNC B1 ;  /* 0x0000000000017941 */ /* 0x000fea0003800000 */
.L_x_347:
        /* <DEDUP_REMOVED lines=13> */
.L_x_350:
[----:B------:R-:W-:Y:S05]  /*1db10*/  BSYNC B1 ;  /* 0x0000000000017941 */ /* 0x000fea0003800000 */
.L_x_349:
        /* <DEDUP_REMOVED lines=13> */
.L_x_352:
[----:B------:R-:W-:Y:S05]  /*1dbf0*/  BSYNC B1 ;  /* 0x0000000000017941 */ /* 0x000fea0003800000 */
.L_x_351:
        /* <DEDUP_REMOVED lines=13> */
.L_x_354:
[----:B------:R-:W-:Y:S05]  /*1dcd0*/  BSYNC B1 ;  /* 0x0000000000017941 */ /* 0x000fea0003800000 */
.L_x_353:
        /* <DEDUP_REMOVED lines=13> */
.L_x_356:
[----:B------:R-:W-:Y:S05]  /*1ddb0*/  BSYNC B1 ;  /* 0x0000000000017941 */ /* 0x000fea0003800000 */
.L_x_355:
        /* <DEDUP_REMOVED lines=13> */
.L_x_358:
[----:B------:R-:W-:Y:S05]  /*1de90*/  BSYNC B1 ;  /* 0x0000000000017941 */ /* 0x000fea0003800000 */
.L_x_357:
        /* <DEDUP_REMOVED lines=13> */
.L_x_360:
[----:B------:R-:W-:Y:S05]  /*1df70*/  BSYNC B1 ;  /* 0x0000000000017941 */ /* 0x000fea0003800000 */
.L_x_359:
        /* <DEDUP_REMOVED lines=13> */
.L_x_362:
[----:B------:R-:W-:Y:S05]  /*1e050*/  BSYNC B1 ;  /* 0x0000000000017941 */ /* 0x000fea0003800000 */
.L_x_361:
        /* <DEDUP_REMOVED lines=13> */
.L_x_364:
[----:B------:R-:W-:Y:S05]  /*1e130*/  BSYNC B1 ;  /* 0x0000000000017941 */ /* 0x000fea0003800000 */
.L_x_363:
        /* <DEDUP_REMOVED lines=13> */
.L_x_366:
[----:B------:R-:W-:Y:S05]  /*1e210*/  BSYNC B1 ;  /* 0x0000000000017941 */ /* 0x000fea0003800000 */
.L_x_365:
        /* <DEDUP_REMOVED lines=13> */
.L_x_368:
[----:B------:R-:W-:Y:S05]  /*1e2f0*/  BSYNC B1 ;  /* 0x0000000000017941 */ /* 0x000fea0003800000 */
.L_x_367:
        /* <DEDUP_REMOVED lines=13> */
.L_x_370:
[----:B------:R-:W-:Y:S05]  /*1e3d0*/  BSYNC B1 ;  /* 0x0000000000017941 */ /* 0x000fea0003800000 */
.L_x_369:
        /* <DEDUP_REMOVED lines=13> */
.L_x_372:
[----:B------:R-:W-:Y:S05]  /*1e4b0*/  BSYNC B1 ;  /* 0x0000000000017941 */ /* 0x000fea0003800000 */
.L_x_371:
        /* <DEDUP_REMOVED lines=13> */
.L_x_374:
[----:B------:R-:W-:Y:S05]  /*1e590*/  BSYNC B1 ;  /* 0x0000000000017941 */ /* 0x000fea0003800000 */
.L_x_373:
        /* <DEDUP_REMOVED lines=13> */
.L_x_376:
[----:B------:R-:W-:Y:S05]  /*1e670*/  BSYNC B1 ;  /* 0x0000000000017941 */ /* 0x000fea0003800000 */
.L_x_375:
        /* <DEDUP_REMOVED lines=13> */
.L_x_378:
[----:B------:R-:W-:Y:S05]  /*1e750*/  BSYNC B1 ;  /* 0x0000000000017941 */ /* 0x000fea0003800000 */
.L_x_377:
        /* <DEDUP_REMOVED lines=13> */
.L_x_380:
[----:B------:R-:W-:Y:S05]  /*1e830*/  BSYNC B1 ;  /* 0x0000000000017941 */ /* 0x000fea0003800000 */
.L_x_379:
        /* <DEDUP_REMOVED lines=13> */
.L_x_382:
[----:B------:R-:W-:Y:S05]  /*1e910*/  BSYNC B1 ;  /* 0x0000000000017941 */ /* 0x000fea0003800000 */
.L_x_381:
        /* <DEDUP_REMOVED lines=13> */
.L_x_384:
[----:B------:R-:W-:Y:S05]  /*1e9f0*/  BSYNC B1 ;  /* 0x0000000000017941 */ /* 0x000fea0003800000 */
.L_x_383:
        /* <DEDUP_REMOVED lines=13> */
.L_x_386:
[----:B------:R-:W-:Y:S05]  /*1ead0*/  BSYNC B1 ;  /* 0x0000000000017941 */ /* 0x000fea0003800000 */
.L_x_385:
        /* <DEDUP_REMOVED lines=13> */
.L_x_388:
[----:B------:R-:W-:Y:S05]  /*1ebb0*/  BSYNC B1 ;  /* 0x0000000000017941 */ /* 0x000fea0003800000 */
.L_x_387:
        /* <DEDUP_REMOVED lines=13> */
.L_x_390:
[----:B------:R-:W-:Y:S05]  /*1ec90*/  BSYNC B1 ;  /* 0x0000000000017941 */ /* 0x000fea0003800000 */
.L_x_389:
        /* <DEDUP_REMOVED lines=13> */
.L_x_392:
[----:B------:R-:W-:Y:S05]  /*1ed70*/  BSYNC B1 ;  /* 0x0000000000017941 */ /* 0x000fea0003800000 */
.L_x_391:
        /* <DEDUP_REMOVED lines=13> */
.L_x_394:
[----:B------:R-:W-:Y:S05]  /*1ee50*/  BSYNC B1 ;  /* 0x0000000000017941 */ /* 0x000fea0003800000 */
.L_x_393:
        /* <DEDUP_REMOVED lines=13> */
.L_x_396:
[----:B------:R-:W-:Y:S05]  /*1ef30*/  BSYNC B1 ;  /* 0x0000000000017941 */ /* 0x000fea0003800000 */
.L_x_395:
        /* <DEDUP_REMOVED lines=13> */
.L_x_398:
[----:B------:R-:W-:Y:S05]  /*1f010*/  BSYNC B1 ;  /* 0x0000000000017941 */ /* 0x000fea0003800000 */
.L_x_397:
        /* <DEDUP_REMOVED lines=13> */
.L_x_400:
[----:B------:R-:W-:Y:S05]  /*1f0f0*/  BSYNC B1 ;  /* 0x0000000000017941 */ /* 0x000fea0003800000 */
.L_x_399:
        /* <DEDUP_REMOVED lines=13> */
.L_x_402:
[----:B------:R-:W-:Y:S05]  /*1f1d0*/  BSYNC B1 ;  /* 0x0000000000017941 */ /* 0x000fea0003800000 */
.L_x_401:
        /* <DEDUP_REMOVED lines=13> */
.L_x_404:
[----:B------:R-:W-:Y:S05]  /*1f2b0*/  BSYNC B1 ;  /* 0x0000000000017941 */ /* 0x000fea0003800000 */
.L_x_403:
        /* <DEDUP_REMOVED lines=13> */
.L_x_406:
[----:B------:R-:W-:Y:S05]  /*1f390*/  BSYNC B1 ;  /* 0x0000000000017941 */ /* 0x000fea0003800000 */
.L_x_405:
        /* <DEDUP_REMOVED lines=13> */
.L_x_408:
[----:B------:R-:W-:Y:S05]  /*1f470*/  BSYNC B1 ;  /* 0x0000000000017941 */ /* 0x000fea0003800000 */
.L_x_407:
        /* <DEDUP_REMOVED lines=13> */
.L_x_410:
[----:B------:R-:W-:Y:S05]  /*1f550*/  BSYNC B1 ;  /* 0x0000000000017941 */ /* 0x000fea0003800000 */
.L_x_409:
        /* <DEDUP_REMOVED lines=13> */
.L_x_412:
[----:B------:R-:W-:Y:S05]  /*1f630*/  BSYNC B1 ;  /* 0x0000000000017941 */ /* 0x000fea0003800000 */
.L_x_411:
        /* <DEDUP_REMOVED lines=13> */
.L_x_414:
[----:B------:R-:W-:Y:S05]  /*1f710*/  BSYNC B1 ;  /* 0x0000000000017941 */ /* 0x000fea0003800000 */
.L_x_413:
        /* <DEDUP_REMOVED lines=13> */
.L_x_416:
[----:B------:R-:W-:Y:S05]  /*1f7f0*/  BSYNC B1 ;  /* 0x0000000000017941 */ /* 0x000fea0003800000 */
.L_x_415:
        /* <DEDUP_REMOVED lines=13> */
.L_x_418:
[----:B------:R-:W-:Y:S05]  /*1f8d0*/  BSYNC B1 ;  /* 0x0000000000017941 */ /* 0x000fea0003800000 */
.L_x_417:
        /* <DEDUP_REMOVED lines=13> */
.L_x_420:
[----:B------:R-:W-:Y:S05]  /*1f9b0*/  BSYNC B1 ;  /* 0x0000000000017941 */ /* 0x000fea0003800000 */
.L_x_419:
        /* <DEDUP_REMOVED lines=13> */
.L_x_422:
[----:B------:R-:W-:Y:S05]  /*1fa90*/  BSYNC B1 ;  /* 0x0000000000017941 */ /* 0x000fea0003800000 */
.L_x_421:
        /* <DEDUP_REMOVED lines=13> */
.L_x_424:
[----:B------:R-:W-:Y:S05]  /*1fb70*/  BSYNC B1 ;  /* 0x0000000000017941 */ /* 0x000fea0003800000 */
.L_x_423:
        /* <DEDUP_REMOVED lines=13> */
.L_x_426:
[----:B------:R-:W-:Y:S05]  /*1fc50*/  BSYNC B1 ;  /* 0x0000000000017941 */ /* 0x000fea0003800000 */
.L_x_425:
        /* <DEDUP_REMOVED lines=13> */
.L_x_428:
[----:B------:R-:W-:Y:S05]  /*1fd30*/  BSYNC B1 ;  /* 0x0000000000017941 */ /* 0x000fea0003800000 */
.L_x_427:
        /* <DEDUP_REMOVED lines=13> */
.L_x_430:
[----:B------:R-:W-:Y:S05]  /*1fe10*/  BSYNC B1 ;  /* 0x0000000000017941 */ /* 0x000fea0003800000 */
.L_x_429:
        /* <DEDUP_REMOVED lines=13> */
.L_x_432:
[----:B------:R-:W-:Y:S05]  /*1fef0*/  BSYNC B1 ;  /* 0x0000000000017941 */ /* 0x000fea0003800000 */
.L_x_431:
        /* <DEDUP_REMOVED lines=13> */
.L_x_434:
[----:B------:R-:W-:Y:S05]  /*1ffd0*/  BSYNC B1 ;  /* 0x0000000000017941 */ /* 0x000fea0003800000 */
.L_x_433:
        /* <DEDUP_REMOVED lines=13> */
.L_x_436:
[----:B------:R-:W-:Y:S05]  /*200b0*/  BSYNC B1 ;  /* 0x0000000000017941 */ /* 0x000fea0003800000 */
.L_x_435:
        /* <DEDUP_REMOVED lines=13> */
.L_x_438:
[----:B------:R-:W-:Y:S05]  /*20190*/  BSYNC B1 ;  /* 0x0000000000017941 */ /* 0x000fea0003800000 */
.L_x_437:
        /* <DEDUP_REMOVED lines=13> */
.L_x_440:
[----:B------:R-:W-:Y:S05]  /*20270*/  BSYNC B1 ;  /* 0x0000000000017941 */ /* 0x000fea0003800000 */
.L_x_439:
        /* <DEDUP_REMOVED lines=13> */
.L_x_442:
[----:B------:R-:W-:Y:S05]  /*20350*/  BSYNC B1 ;  /* 0x0000000000017941 */ /* 0x000fea0003800000 */
.L_x_441:
        /* <DEDUP_REMOVED lines=13> */
.L_x_444:
[----:B------:R-:W-:Y:S05]  /*20430*/  BSYNC B1 ;  /* 0x0000000000017941 */ /* 0x000fea0003800000 */
.L_x_443:
        /* <DEDUP_REMOVED lines=13> */
.L_x_446:
[----:B------:R-:W-:Y:S05]  /*20510*/  BSYNC B1 ;  /* 0x0000000000017941 */ /* 0x000fea0003800000 */
.L_x_445:
        /* <DEDUP_REMOVED lines=13> */
.L_x_448:
[----:B------:R-:W-:Y:S05]  /*205f0*/  BSYNC B1 ;  /* 0x0000000000017941 */ /* 0x000fea0003800000 */
.L_x_447:
        /* <DEDUP_REMOVED lines=13> */
.L_x_450:
[----:B------:R-:W-:Y:S05]  /*206d0*/  BSYNC B1 ;  /* 0x0000000000017941 */ /* 0x000fea0003800000 */
.L_x_449:
        /* <DEDUP_REMOVED lines=13> */
.L_x_452:
[----:B------:R-:W-:Y:S05]  /*207b0*/  BSYNC B1 ;  /* 0x0000000000017941 */ /* 0x000fea0003800000 */
.L_x_451:
        /* <DEDUP_REMOVED lines=13> */
.L_x_454:
[----:B------:R-:W-:Y:S05]  /*20890*/  BSYNC B1 ;  /* 0x0000000000017941 */ /* 0x000fea0003800000 */
.L_x_453:
        /* <DEDUP_REMOVED lines=13> */
.L_x_456:
[----:B------:R-:W-:Y:S05]  /*20970*/  BSYNC B1 ;  /* 0x0000000000017941 */ /* 0x000fea0003800000 */
.L_x_455:
        /* <DEDUP_REMOVED lines=13> */
.L_x_458:
[----:B------:R-:W-:Y:S05]  /*20a50*/  BSYNC B1 ;  /* 0x0000000000017941 */ /* 0x000fea0003800000 */
.L_x_457:
        /* <DEDUP_REMOVED lines=13> */
.L_x_460:
[----:B------:R-:W-:Y:S05]  /*20b30*/  BSYNC B1 ;  /* 0x0000000000017941 */ /* 0x000fea0003800000 */
.L_x_459:
        /* <DEDUP_REMOVED lines=13> */
.L_x_462:
[----:B------:R-:W-:Y:S05]  /*20c10*/  BSYNC B1 ;  /* 0x0000000000017941 */ /* 0x000fea0003800000 */
.L_x_461:
        /* <DEDUP_REMOVED lines=13> */
.L_x_464:
[----:B------:R-:W-:Y:S05]  /*20cf0*/  BSYNC B1 ;  /* 0x0000000000017941 */ /* 0x000fea0003800000 */
.L_x_463:
        /* <DEDUP_REMOVED lines=13> */
.L_x_466:
[----:B------:R-:W-:Y:S05]  /*20dd0*/  BSYNC B1 ;  /* 0x0000000000017941 */ /* 0x000fea0003800000 */
.L_x_465:
        /* <DEDUP_REMOVED lines=13> */
.L_x_468:
[----:B------:R-:W-:Y:S05]  /*20eb0*/  BSYNC B1 ;  /* 0x0000000000017941 */ /* 0x000fea0003800000 */
.L_x_467:
        /* <DEDUP_REMOVED lines=13> */
.L_x_470:
[----:B------:R-:W-:Y:S05]  /*20f90*/  BSYNC B1 ;  /* 0x0000000000017941 */ /* 0x000fea0003800000 */
.L_x_469:
        /* <DEDUP_REMOVED lines=13> */
.L_x_472:
[----:B------:R-:W-:Y:S05]  /*21070*/  BSYNC B1 ;  /* 0x0000000000017941 */ /* 0x000fea0003800000 */
.L_x_471:
        /* <DEDUP_REMOVED lines=13> */
.L_x_474:
[----:B------:R-:W-:Y:S05]  /*21150*/  BSYNC B1 ;  /* 0x0000000000017941 */ /* 0x000fea0003800000 */
.L_x_473:
        /* <DEDUP_REMOVED lines=13> */
.L_x_476:
[----:B------:R-:W-:Y:S05]  /*21230*/  BSYNC B1 ;  /* 0x0000000000017941 */ /* 0x000fea0003800000 */
.L_x_475:
        /* <DEDUP_REMOVED lines=13> */
.L_x_478:
[----:B------:R-:W-:Y:S05]  /*21310*/  BSYNC B1 ;  /* 0x0000000000017941 */ /* 0x000fea0003800000 */
.L_x_477:
        /* <DEDUP_REMOVED lines=13> */
.L_x_480:
[----:B------:R-:W-:Y:S05]  /*213f0*/  BSYNC B1 ;  /* 0x0000000000017941 */ /* 0x000fea0003800000 */
.L_x_479:
        /* <DEDUP_REMOVED lines=13> */
.L_x_482:
[----:B------:R-:W-:Y:S05]  /*214d0*/  BSYNC B1 ;  /* 0x0000000000017941 */ /* 0x000fea0003800000 */
.L_x_481:
        /* <DEDUP_REMOVED lines=13> */
.L_x_484:
[----:B------:R-:W-:Y:S05]  /*215b0*/  BSYNC B1 ;  /* 0x0000000000017941 */ /* 0x000fea0003800000 */
.L_x_483:
        /* <DEDUP_REMOVED lines=13> */
.L_x_486:
[----:B------:R-:W-:Y:S05]  /*21690*/  BSYNC B1 ;  /* 0x0000000000017941 */ /* 0x000fea0003800000 */
.L_x_485:
        /* <DEDUP_REMOVED lines=13> */
.L_x_488:
[----:B------:R-:W-:Y:S05]  /*21770*/  BSYNC B1 ;  /* 0x0000000000017941 */ /* 0x000fea0003800000 */
.L_x_487:
        /* <DEDUP_REMOVED lines=13> */
.L_x_490:
[----:B------:R-:W-:Y:S05]  /*21850*/  BSYNC B1 ;  /* 0x0000000000017941 */ /* 0x000fea0003800000 */
.L_x_489:
        /* <DEDUP_REMOVED lines=13> */
.L_x_492:
[----:B------:R-:W-:Y:S05]  /*21930*/  BSYNC B1 ;  /* 0x0000000000017941 */ /* 0x000fea0003800000 */
.L_x_491:
        /* <DEDUP_REMOVED lines=13> */
.L_x_494:
[----:B------:R-:W-:Y:S05]  /*21a10*/  BSYNC B1 ;  /* 0x0000000000017941 */ /* 0x000fea0003800000 */
.L_x_493:
        /* <DEDUP_REMOVED lines=13> */
.L_x_496:
[----:B------:R-:W-:Y:S05]  /*21af0*/  BSYNC B1 ;  /* 0x0000000000017941 */ /* 0x000fea0003800000 */
.L_x_495:
        /* <DEDUP_REMOVED lines=13> */
.L_x_498:
[----:B------:R-:W-:Y:S05]  /*21bd0*/  BSYNC B1 ;  /* 0x0000000000017941 */ /* 0x000fea0003800000 */
.L_x_497:
        /* <DEDUP_REMOVED lines=13> */
.L_x_500:
[----:B------:R-:W-:Y:S05]  /*21cb0*/  BSYNC B1 ;  /* 0x0000000000017941 */ /* 0x000fea0003800000 */
.L_x_499:
        /* <DEDUP_REMOVED lines=13> */
.L_x_502:
[----:B------:R-:W-:Y:S05]  /*21d90*/  BSYNC B1 ;  /* 0x0000000000017941 */ /* 0x000fea0003800000 */
.L_x_501:
        /* <DEDUP_REMOVED lines=13> */
.L_x_504:
[----:B------:R-:W-:Y:S05]  /*21e70*/  BSYNC B1 ;  /* 0x0000000000017941 */ /* 0x000fea0003800000 */
.L_x_503:
        /* <DEDUP_REMOVED lines=13> */
.L_x_506:
[----:B------:R-:W-:Y:S05]  /*21f50*/  BSYNC B1 ;  /* 0x0000000000017941 */ /* 0x000fea0003800000 */
.L_x_505:
        /* <DEDUP_REMOVED lines=13> */
.L_x_508:
[----:B------:R-:W-:Y:S05]  /*22030*/  BSYNC B1 ;  /* 0x0000000000017941 */ /* 0x000fea0003800000 */
.L_x_507:
        /* <DEDUP_REMOVED lines=13> */
.L_x_510:
[----:B------:R-:W-:Y:S05]  /*22110*/  BSYNC B1 ;  /* 0x0000000000017941 */ /* 0x000fea0003800000 */
.L_x_509:
        /* <DEDUP_REMOVED lines=13> */
.L_x_512:
[----:B------:R-:W-:Y:S05]  /*221f0*/  BSYNC B1 ;  /* 0x0000000000017941 */ /* 0x000fea0003800000 */
.L_x_511:
        /* <DEDUP_REMOVED lines=13> */
.L_x_514:
[----:B------:R-:W-:Y:S05]  /*222d0*/  BSYNC B1 ;  /* 0x0000000000017941 */ /* 0x000fea0003800000 */
.L_x_513:
        /* <DEDUP_REMOVED lines=13> */
.L_x_516:
[----:B------:R-:W-:Y:S05]  /*223b0*/  BSYNC B1 ;  /* 0x0000000000017941 */ /* 0x000fea0003800000 */
.L_x_515:
        /* <DEDUP_REMOVED lines=13> */
.L_x_518:
[----:B------:R-:W-:Y:S05]  /*22490*/  BSYNC B1 ;  /* 0x0000000000017941 */ /* 0x000fea0003800000 */
.L_x_517:
        /* <DEDUP_REMOVED lines=13> */
.L_x_520:
[----:B------:R-:W-:Y:S05]  /*22570*/  BSYNC B1 ;  /* 0x0000000000017941 */ /* 0x000fea0003800000 */
.L_x_519:
        /* <DEDUP_REMOVED lines=13> */
.L_x_522:
[----:B------:R-:W-:Y:S05]  /*22650*/  BSYNC B1 ;  /* 0x0000000000017941 */ /* 0x000fea0003800000 */
.L_x_521:
        /* <DEDUP_REMOVED lines=13> */
.L_x_524:
[----:B------:R-:W-:Y:S05]  /*22730*/  BSYNC B1 ;  /* 0x0000000000017941 */ /* 0x000fea0003800000 */
.L_x_523:
        /* <DEDUP_REMOVED lines=13> */
.L_x_526:
[----:B------:R-:W-:Y:S05]  /*22810*/  BSYNC B1 ;  /* 0x0000000000017941 */ /* 0x000fea0003800000 */
.L_x_525:
        /* <DEDUP_REMOVED lines=13> */
.L_x_528:
[----:B------:R-:W-:Y:S05]  /*228f0*/  BSYNC B1 ;  /* 0x0000000000017941 */ /* 0x000fea0003800000 */
.L_x_527:
        /* <DEDUP_REMOVED lines=13> */
.L_x_530:
[----:B------:R-:W-:Y:S05]  /*229d0*/  BSYNC B1 ;  /* 0x0000000000017941 */ /* 0x000fea0003800000 */
.L_x_529:
        /* <DEDUP_REMOVED lines=13> */
.L_x_532:
[----:B------:R-:W-:Y:S05]  /*22ab0*/  BSYNC B1 ;  /* 0x0000000000017941 */ /* 0x000fea0003800000 */
.L_x_531:
        /* <DEDUP_REMOVED lines=13> */
.L_x_534:
[----:B------:R-:W-:Y:S05]  /*22b90*/  BSYNC B1 ;  /* 0x0000000000017941 */ /* 0x000fea0003800000 */
.L_x_533:
        /* <DEDUP_REMOVED lines=13> */
.L_x_536:
[----:B------:R-:W-:Y:S05]  /*22c70*/  BSYNC B1 ;  /* 0x0000000000017941 */ /* 0x000fea0003800000 */
.L_x_535:
        /* <DEDUP_REMOVED lines=13> */
.L_x_538:
[----:B------:R-:W-:Y:S05]  /*22d50*/  BSYNC B1 ;  /* 0x0000000000017941 */ /* 0x000fea0003800000 */
.L_x_537:
        /* <DEDUP_REMOVED lines=13> */
.L_x_540:
[----:B------:R-:W-:Y:S05]  /*22e30*/  BSYNC B1 ;  /* 0x0000000000017941 */ /* 0x000fea0003800000 */
.L_x_539:
[----:B--234-:R-:W2:Y:S01]  /*22e40*/  LDL.LU R3, [R1+0x444] ;  /* 0x0004440001037983 */ /* 0x01cea20000300800 */
[----:B-----5:R-:W-:Y:S01]  /*22e50*/  LOP3.LUT R6, R6, 0xff, RZ, 0xc0, !PT ;  /* 0x000000ff06067812 */ /* 0x020fe200078ec0ff */
[----:B------:R-:W-:Y:S01]  /*22e60*/  BSSY B1, `(.L_x_541) ;  /* 0x000000b000017945 */ /* 0x000fe20003800000 */
[----:B------:R-:W-:Y:S02]  /*22e70*/  ISETP.LT.OR P2, PT, R0, 0xf9, !P1 ;  /* 0x000000f90000780c */ /* 0x000fe40004f41670 */
[----:B------:R-:W-:Y:S02]  /*22e80*/  F2FP.F16.E4M3.UNPACK_B R6, R6 ;  /* 0x00000006ff06723e */ /* 0x000fe400020006ff */
[----:B------:R-:W-:-:S03]  /*22e90*/  PRMT R2, RZ, 0x7610, R2 ;  /* 0x00007610ff027816 */ /* 0x000fc60000000002 */
[----:B------:R-:W-:-:S05]  /*22ea0*/  HADD2.F32 R6, -RZ, R6.H0_H0 ;  /* 0x20000006ff067230 */ /* 0x000fca0000004100 */
[----:B------:R-:W-:-:S04]  /*22eb0*/  FMUL R6, R6, UR21 ;  /* 0x0000001506067c20 */ /* 0x000fc80008400000 */
[----:B--2---:R-:W-:-:S05]  /*22ec0*/  FFMA R6, R3, UR20, R6 ;  /* 0x0000001403067c23 */ /* 0x004fca0008000006 */
[----:B------:R-:W-:-:S05]  /*22ed0*/  F2FP.SATFINITE.E4M3.F32.PACK_AB_MERGE_C R3, RZ, R6, RZ ;  /* 0x00000006ff03723e */ /* 0x000fca00048070ff */
[----:B------:R2:W-:Y:S01]  /*22ee0*/  @!P0 STG.E.U8 desc[UR14][R30.64+0xf9], R3 ;  /* 0x0000f9031e008986 */ /* 0x0005e2000c10110e */
[----:B------:R-:W-:Y:S05]  /*22ef0*/  @P2 BRA `(.L_x_542) ;  /* 0x0000000000042947 */ /* 0x000fea0003800000 */
[----:B------:R3:W5:Y:S02]  /*22f00*/  LDG.E.U8 R2, desc[UR14][R4.64+0xf8] ;  /* 0x0000f80e04027981 */ /* 0x000764000c1e1100 */
.L_x_542:
[----:B------:R-:W-:Y:S05]  /*22f10*/  BSYNC B1 ;  /* 0x0000000000017941 */ /* 0x000fea0003800000 */
.L_x_541:
[----:B--2---:R-:W2:Y:S01]  /*22f20*/  LDL.LU R3, [R1+0x448] ;  /* 0x0004480001037983 */ /* 0x004ea20000300800 */
        /* <DEDUP_REMOVED lines=12> */
.L_x_544:
[----:B------:R-:W-:Y:S05]  /*22ff0*/  BSYNC B1 ;  /* 0x0000000000017941 */ /* 0x000fea0003800000 */
.L_x_543:
[----:B------:R-:W-:Y:S05]  /*23000*/  @P1 BRA `(.L_x_545) ;  /* 0x0000004800841947 */ /* 0x000fea0003800000 */
[----:B------:R-:W2:Y:S01]  /*23010*/  LDL.LU R2, [R1+0x44c] ;  /* 0x00044c0001027983 */ /* 0x000ea20000300800 */
[----:B-----5:R-:W-:-:S04]  /*23020*/  LOP3.LUT R0, R0, 0xff, RZ, 0xc0, !PT ;  /* 0x000000ff00007812 */ /* 0x020fc800078ec0ff */
[----:B------:R-:W-:-:S05]  /*23030*/  F2FP.F16.E4M3.UNPACK_B R0, R0 ;  /* 0x00000000ff00723e */ /* 0x000fca00020006ff */
[----:B------:R-:W-:-:S05]  /*23040*/  HADD2.F32 R0, -RZ, R0.H0_H0 ;  /* 0x20000000ff007230 */ /* 0x000fca0000004100 */
[----:B------:R-:W-:-:S04]  /*23050*/  FMUL R0, R0, UR21 ;  /* 0x0000001500007c20 */ /* 0x000fc80008400000 */
[----:B--2---:R-:W-:-:S05]  /*23060*/  FFMA R0, R2, UR20, R0 ;  /* 0x0000001402007c23 */ /* 0x004fca0008000000 */
[----:B------:R-:W-:-:S05]  /*23070*/  F2FP.SATFINITE.E4M3.F32.PACK_AB_MERGE_C R3, RZ, R0, RZ ;  /* 0x00000000ff03723e */ /* 0x000fca00048070ff */
[----:B------:R2:W-:Y:S01]  /*23080*/  STG.E.U8 desc[UR14][R28.64+0xf9], R3 ;  /* 0x0000f9031c007986 */ /* 0x0005e2000c10110e */
[----:B------:R-:W-:Y:S05]  /*23090*/  BRA `(.L_x_545) ;  /* 0x0000004800607947 */ /* 0x000fea0003800000 */
.L_x_32:
[----:B------:R-:W-:Y:S01]  /*230a0*/  ISETP.GE.AND P3, PT, R34, 0x1, PT ;  /* 0x000000012200780c */ /* 0x000fe20003f66270 */
[----:B-----5:R-:W-:Y:S01]  /*230b0*/  FMUL R2, R2, UR20 ;  /* 0x0000001402027c20 */ /* 0x020fe20008400000 */
[----:B------:R-:W3:Y:S02]  /*230c0*/  LDL.LU R40, [R1+0x200] ;  /* 0x0002000001287983 */ /* 0x000ee40000300800 */
[----:B------:R-:W-:Y:S02]  /*230d0*/  ISETP.LT.OR P0, PT, R0, 0x1, !P3 ;  /* 0x000000010000780c */ /* 0x000fe40005f01670 */
[----:B------:R-:W-:Y:S01]  /*230e0*/  F2FP.SATFINITE.E4M3.F32.PACK_AB_MERGE_C R2, RZ, R2, RZ ;  /* 0x00000002ff02723e */ /* 0x000fe200048070ff */
[----:B------:R-:W-:Y:S01]  /*230f0*/  FMUL R3, R3, UR20 ;  /* 0x0000001403037c20 */ /* 0x000fe20008400000 */
[----:B------:R-:W-:Y:S01]  /*23100*/  ISETP.GE.AND P2, PT, R34, 0x9, PT ;  /* 0x000000092200780c */ /* 0x000fe20003f46270 */
[----:B------:R-:W-:Y:S01]  /*23110*/  FMUL R4, R4, UR20 ;  /* 0x0000001404047c20 */ /* 0x000fe20008400000 */
[----:B------:R-:W-:Y:S01]  /*23120*/  FMUL R5, R5, UR20 ;  /* 0x0000001405057c20 */ /* 0x000fe20008400000 */
[----:B------:R-:W-:Y:S01]  /*23130*/  ISETP.LT.OR P1, PT, R0, 0x9, !P3 ;  /* 0x000000090000780c */ /* 0x000fe20005f21670 */
[----:B------:R-:W-:Y:S01]  /*23140*/  FMUL R6, R6, UR20 ;  /* 0x0000001406067c20 */ /* 0x000fe20008400000 */
[----:B------:R-:W-:Y:S01]  /*23150*/  FMUL R7, R7, UR20 ;  /* 0x0000001407077c20 */ /* 0x000fe20008400000 */
[----:B------:R-:W-:Y:S01]  /*23160*/  FMUL R8, R8, UR20 ;  /* 0x0000001408087c20 */ /* 0x000fe20008400000 */
[----:B------:R-:W-:Y:S01]  /*23170*/  FMUL R9, R9, UR20 ;  /* 0x0000001409097c20 */ /* 0x000fe20008400000 */
[----:B------:R-:W-:Y:S01]  /*23180*/  FMUL R10, R10, UR20 ;  /* 0x000000140a0a7c20 */ /* 0x000fe20008400000 */
[----:B------:R-:W-:Y:S01]  /*23190*/  @!P0 STG.E.U8 desc[UR14][R24.64], R2 ;  /* 0x0000000218008986 */ /* 0x000fe2000c10110e */
[----:B------:R-:W-:-:S02]  /*231a0*/  ISETP.LT.OR P0, PT, R0, 0x2, !P3 ;  /* 0x000000020000780c */ /* 0x000fc40005f01670 */
[----:B------:R-:W-:Y:S01]  /*231b0*/  F2FP.SATFINITE.E4M3.F32.PACK_AB_MERGE_C R3, RZ, R3, RZ ;  /* 0x00000003ff03723e */ /* 0x000fe200048070ff */
[----:B------:R-:W-:Y:S01]  /*231c0*/  FMUL R11, R11, UR20 ;  /* 0x000000140b0b7c20 */ /* 0x000fe20008400000 */
[----:B------:R-:W-:Y:S01]  /*231d0*/  F2FP.SATFINITE.E4M3.F32.PACK_AB_MERGE_C R4, RZ, R4, RZ ;  /* 0x00000004ff04723e */ /* 0x000fe200048070ff */
[----:B------:R-:W-:Y:S01]  /*231e0*/  FMUL R12, R12, UR20 ;  /* 0x000000140c0c7c20 */ /* 0x000fe20008400000 */
[----:B------:R-:W-:Y:S01]  /*231f0*/  FMUL R13, R13, UR20 ;  /* 0x000000140d0d7c20 */ /* 0x000fe20008400000 */
[----:B------:R-:W-:Y:S01]  /*23200*/  FMUL R14, R14, UR20 ;  /* 0x000000140e0e7c20 */ /* 0x000fe20008400000 */
[----:B------:R-:W-:Y:S01]  /*23210*/  FMUL R15, R15, UR20 ;  /* 0x000000140f0f7c20 */ /* 0x000fe20008400000 */
[----:B------:R-:W-:Y:S01]  /*23220*/  FMUL R16, R16, UR20 ;  /* 0x0000001410107c20 */ /* 0x000fe20008400000 */
[----:B------:R-:W-:Y:S01]  /*23230*/  FMUL R17, R17, UR20 ;  /* 0x0000001411117c20 */ /* 0x000fe20008400000 */
[----:B------:R-:W-:Y:S01]  /*23240*/  FMUL R18, R18, UR20 ;  /* 0x0000001412127c20 */ /* 0x000fe20008400000 */
[----:B------:R-:W-:Y:S01]  /*23250*/  FMUL R19, R19, UR20 ;  /* 0x0000001413137c20 */ /* 0x000fe20008400000 */
[----:B------:R0:W-:Y:S01]  /*23260*/  @!P0 STG.E.U8 desc[UR14][R24.64+0x1], R3 ;  /* 0x0000010318008986 */ /* 0x0001e2000c10110e */
[----:B------:R-:W-:-:S02]  /*23270*/  ISETP.LT.OR P0, PT, R0, 0x1, !P2 ;  /* 0x000000010000780c */ /* 0x000fc40005701670 */
[----:B------:R-:W-:Y:S01]  /*23280*/  F2FP.SATFINITE.E4M3.F32.PACK_AB_MERGE_C R5, RZ, R5, RZ ;  /* 0x00000005ff05723e */ /* 0x000fe200048070ff */
[----:B------:R-:W-:Y:S01]  /*23290*/  FMUL R20, R20, UR20 ;  /* 0x0000001414147c20 */ /* 0x000fe20008400000 */
[----:B------:R-:W4:Y:S01]  /*232a0*/  LDL.LU R39, [R1+0x204] ;  /* 0x0002040001277983 */ /* 0x000f220000300800 */
[----:B------:R-:W-:Y:S02]  /*232b0*/  F2FP.SATFINITE.E4M3.F32.PACK_AB_MERGE_C R6, RZ, R6, RZ ;  /* 0x00000006ff06723e */ /* 0x000fe400048070ff */
[----:B------:R-:W-:Y:S01]  /*232c0*/  F2FP.SATFINITE.E4M3.F32.PACK_AB_MERGE_C R7, RZ, R7, RZ ;  /* 0x00000007ff07723e */ /* 0x000fe200048070ff */
[----:B------:R-:W-:Y:S01]  /*232d0*/  FMUL R21, R21, UR20 ;  /* 0x0000001415157c20 */ /* 0x000fe20008400000 */
[C---:B------:R-:W-:Y:S01]  /*232e0*/  ISETP.LT.OR P5, PT, R0.reuse, 0xa, !P2 ;  /* 0x0000000a0000780c */ /* 0x040fe200057a1670 */
[----:B------:R-:W2:Y:S04]  /*232f0*/  LDL.LU R35, [R1+0x208] ;  /* 0x0002080001237983 */ /* 0x000ea80000300800 */
[----:B------:R-:W-:Y:S01]  /*23300*/  @!P0 STG.E.U8 desc[UR14][R26.64], R4 ;  /* 0x000000041a008986 */ /* 0x000fe2000c10110e */
[----:B------:R-:W-:-:S02]  /*23310*/  ISETP.LT.OR P0, PT, R0, 0x2, !P2 ;  /* 0x000000020000780c */ /* 0x000fc40005701670 */
[----:B------:R-:W-:Y:S01]  /*23320*/  F2FP.SATFINITE.E4M3.F32.PACK_AB_MERGE_C R8, RZ, R8, RZ ;  /* 0x00000008ff08723e */ /* 0x000fe200048070ff */
[----:B------:R-:W-:Y:S01]  /*23330*/  FMUL R22, R22, UR20 ;  /* 0x0000001416167c20 */ /* 0x000fe20008400000 */
[----:B------:R-:W-:Y:S01]  /*23340*/  F2FP.SATFINITE.E4M3.F32.PACK_AB_MERGE_C R9, RZ, R9, RZ ;  /* 0x00000009ff09723e */ /* 0x000fe200048070ff */
[----:B------:R-:W4:Y:S08]  /*23350*/  LDL.LU R33, [R1+0x20c] ;  /* 0x00020c0001217983 */ /* 0x000f300000300800 */
[----:B------:R1:W-:Y:S01]  /*23360*/  @!P0 STG.E.U8 desc[UR14][R26.64+0x1], R5 ;  /* 0x000001051a008986 */ /* 0x0003e2000c10110e */
[----:B------:R-:W-:-:S03]  /*23370*/  ISETP.LT.OR P0, PT, R0, 0xa, !P3 ;  /* 0x0000000a0000780c */ /* 0x000fc60005f01670 */
[----:B------:R-:W-:Y:S01]  /*23380*/  @!P1 STG.E.U8 desc[UR14][R24.64+0x8], R6 ;  /* 0x0000080618009986 */ /* 0x000fe2000c10110e */
[C---:B------:R-:W-:Y:S02]  /*23390*/  ISETP.LT.OR P1, PT, R0.reuse, 0x9, !P2 ;  /* 0x000000090000780c */ /* 0x040fe40005721670 */
[----:B------:R-:W-:Y:S01]  /*233a0*/  F2FP.SATFINITE.E4M3.F32.PACK_AB_MERGE_C R10, RZ, R10, RZ ;  /* 0x0000000aff0a723e */ /* 0x000fe200048070ff */
[----:B------:R-:W4:Y:S01]  /*233b0*/  LDL.LU R32, [R1+0x210] ;  /* 0x0002100001207983 */ /* 0x000f220000300800 */
[----:B------:R-:W-:Y:S02]  /*233c0*/  F2FP.SATFINITE.E4M3.F32.PACK_AB_MERGE_C R11, RZ, R11, RZ ;  /* 0x0000000bff0b723e */ /* 0x000fe400048070ff */
[----:B------:R-:W-:Y:S01]  /*233d0*/  F2FP.SATFINITE.E4M3.F32.PACK_AB_MERGE_C R12, RZ, R12, RZ ;  /* 0x0000000cff0c723e */ /* 0x000fe200048070ff */
[----:B------:R-:W-:Y:S01]  /*233e0*/  FMUL R23, R23, UR20 ;  /* 0x0000001417177c20 */ /* 0x000fe20008400000 */
[----:B------:R-:W-:Y:S01]  /*233f0*/  F2FP.SATFINITE.E4M3.F32.PACK_AB_MERGE_C R13, RZ, R13, RZ ;  /* 0x0000000dff0d723e */ /* 0x000fe200048070ff */
[----:B------:R-:W-:Y:S01]  /*23400*/  @!P0 STG.E.U8 desc[UR14][R24.64+0x9], R7 ;  /* 0x0000090718008986 */ /* 0x000fe2000c10110e */
[----:B------:R-:W-:-:S03]  /*23410*/  ISETP.LT.OR P0, PT, R0, 0x11, !P3 ;  /* 0x000000110000780c */ /* 0x000fc60005f01670 */
[----:B------:R-:W-:Y:S01]  /*23420*/  @!P1 STG.E.U8 desc[UR14][R26.64+0x8], R8 ;  /* 0x000008081a009986 */ /* 0x000fe2000c10110e */
[----:B------:R-:W-:-:S03]  /*23430*/  ISETP.LT.OR P1, PT, R0, 0x12, !P3 ;  /* 0x000000120000780c */ /* 0x000fc60005f21670 */
[----:B------:R-:W-:Y:S01]  /*23440*/  @!P5 STG.E.U8 desc[UR14][R26.64+0x9], R9 ;  /* 0x000009091a00d986 */ /* 0x000fe2000c10110e */
[----:B------:R-:W-:Y:S02]  /*23450*/  ISETP.LT.OR P5, PT, R0, 0x11, !P2 ;  /* 0x000000110000780c */ /* 0x000fe400057a1670 */
        /* <DEDUP_REMOVED lines=8> */
[C---:B------:R-:W-:Y:S02]  /*234e0*/  ISETP.LT.OR P5, PT, R0.reuse, 0x1a, !P3 ;  /* 0x0000001a0000780c */ /* 0x040fe40005fa1670 */
        /* <DEDUP_REMOVED lines=22> */
[C---:B------:R-:W-:Y:S02]  /*23650*/  ISETP.LT.OR P0, PT, R0.reuse, 0x29, !P3 ;  /* 0x000000290000780c */ /* 0x040fe40005f01670 */
[----:B------:R-:W-:Y:S01]  /*23660*/  F2FP.SATFINITE.E4M3.F32.PACK_AB_MERGE_C R22, RZ, R22, RZ ;  /* 0x00000016ff16723e */ /* 0x000fe200048070ff */
[----:B------:R-:W-:Y:S01]  /*23670*/  @!P1 STG.E.U8 desc[UR14][R26.64+0x20], R20 ;  /* 0x000020141a009986 */ /* 0x000fe2000c10110e */
[----:B------:R-:W-:-:S02]  /*23680*/  ISETP.LT.OR P1, PT, R0, 0x2a, !P3 ;  /* 0x0000002a0000780c */ /* 0x000fc40005f21670 */
[C---:B------:R-:W-:Y:S01]  /*23690*/  ISETP.LT.OR P6, PT, R0.reuse, 0x2a, !P2 ;  /* 0x0000002a0000780c */ /* 0x040fe200057c1670 */
[----:B------:R-:W-:Y:S01]  /*236a0*/  @!P5 STG.E.U8 desc[UR14][R26.64+0x21], R21 ;  /* 0x000021151a00d986 */ /* 0x000fe2000c10110e */
[----:B------:R-:W-:Y:S01]  /*236b0*/  ISETP.LT.OR P5, PT, R0, 0x29, !P2 ;  /* 0x000000290000780c */ /* 0x000fe200057a1670 */
[----:B------:R-:W-:Y:S01]  /*236c0*/  FMUL R156, R156, UR20 ;  /* 0x000000149c9c7c20 */ /* 0x000fe20008400000 */
[----:B------:R-:W-:Y:S01]  /*236d0*/  FMUL R157, R157, UR20 ;  /* 0x000000149d9d7c20 */ /* 0x000fe20008400000 */
[----:B------:R-:W-:Y:S01]  /*236e0*/  FMUL R158, R158, UR20 ;  /* 0x000000149e9e7c20 */ /* 0x000fe20008400000 */
[----:B------:R-:W-:Y:S01]  /*236f0*/  FMUL R159, R159, UR20 ;  /* 0x000000149f9f7c20 */ /* 0x000fe20008400000 */
[----:B------:R-:W-:Y:S01]  /*23700*/  @!P0 STG.E.U8 desc[UR14][R24.64+0x28], R22 ;  /* 0x0000281618008986 */ /* 0x000fe2000c10110e */
[----:B------:R-:W-:Y:S02]  /*23710*/  ISETP.LT.OR P0, PT, R0, 0x31, !P3 ;  /* 0x000000310000780c */ /* 0x000fe40005f01670 */
[----:B------:R-:W-:Y:S01]  /*23720*/  F2FP.SATFINITE.E4M3.F32.PACK_AB_MERGE_C R23, RZ, R23, RZ ;  /* 0x00000017ff17723e */ /* 0x000fe200048070ff */
[----:B------:R-:W-:Y:S01]  /*23730*/  FMUL R160, R160, UR20 ;  /* 0x00000014a0a07c20 */ /* 0x000fe20008400000 */
[----:B------:R-:W-:Y:S01]  /*23740*/  F2FP.SATFINITE.E4M3.F32.PACK_AB_MERGE_C R152, RZ, R152, RZ ;  /* 0x00000098ff98723e */ /* 0x000fe200048070ff */
[----:B------:R-:W-:Y:S01]  /*23750*/  FMUL R161, R161, UR20 ;  /* 0x00000014a1a17c20 */ /* 0x000fe20008400000 */
        /* <DEDUP_REMOVED lines=47> */
[----:B0-----:R-:W-:Y:S01]  /*23a50*/  F2FP.SATFINITE.E4M3.F32.PACK_AB_MERGE_C R3, RZ, R166, RZ ;  /* 0x000000a6ff03723e */ /* 0x001fe200048070ff */
[----:B------:R-:W-:Y:S01]  /*23a60*/  @!P1 STG.E.U8 desc[UR14][R24.64+0x41], R163 ;  /* 0x000041a318009986 */ /* 0x000fe2000c10110e */
[----:B------:R-:W-:-:S03]  /*23a70*/  ISETP.LT.OR P1, PT, R0, 0x4a, !P3 ;  /* 0x0000004a0000780c */ /* 0x000fc60005f21670 */
[----:B------:R-:W-:Y:S01]  /*23a80*/  @!P5 STG.E.U8 desc[UR14][R26.64+0x40], R164 ;  /* 0x000040a41a00d986 */ /* 0x000fe2000c10110e */
[----:B------:R-:W-:-:S03]  /*23a90*/  ISETP.LT.OR P5, PT, R0, 0x49, !P2 ;  /* 0x000000490000780c */ /* 0x000fc600057a1670 */
[----:B------:R-:W-:Y:S01]  /*23aa0*/  @!P6 STG.E.U8 desc[UR14][R26.64+0x41], R165 ;  /* 0x000041a51a00e986 */ /* 0x000fe2000c10110e */
[----:B------:R-:W-:-:S03]  /*23ab0*/  ISETP.LT.OR P6, PT, R0, 0x4a, !P2 ;  /* 0x0000004a0000780c */ /* 0x000fc600057c1670 */
[----:B------:R0:W-:Y:S01]  /*23ac0*/  @!P0 STG.E.U8 desc[UR14][R24.64+0x48], R3 ;  /* 0x0000480318008986 */ /* 0x0001e2000c10110e */
[----:B------:R-:W-:Y:S02]  /*23ad0*/  ISETP.LT.OR P0, PT, R0, 0x51, !P3 ;  /* 0x000000510000780c */ /* 0x000fe40005f01670 */
[----:B------:R-:W-:Y:S01]  /*23ae0*/  F2FP.SATFINITE.E4M3.F32.PACK_AB_MERGE_C R167, RZ, R167, RZ ;  /* 0x000000a7ffa7723e */ /* 0x000fe200048070ff */
[----:B------:R-:W-:Y:S01]  /*23af0*/  FMUL R172, R172, UR20 ;  /* 0x00000014acac7c20 */ /* 0x000fe20008400000 */
[----:B-1----:R-:W-:Y:S01]  /*23b00*/  F2FP.SATFINITE.E4M3.F32.PACK_AB_MERGE_C R5, RZ, R168, RZ ;  /* 0x000000a8ff05723e */ /* 0x002fe200048070ff */
[----:B------:R-:W-:Y:S01]  /*23b10*/  FMUL R173, R173, UR20 ;  /* 0x00000014adad7c20 */ /* 0x000fe20008400000 */
[----:B------:R-:W-:Y:S01]  /*23b20*/  F2FP.SATFINITE.E4M3.F32.PACK_AB_MERGE_C R169, RZ, R169, RZ ;  /* 0x000000a9ffa9723e */ /* 0x000fe200048070ff */
[----:B------:R-:W-:Y:S01]  /*23b30*/  @!P1 STG.E.U8 desc[UR14][R24.64+0x49], R167 ;  /* 0x000049a718009986 */ /* 0x000fe2000c10110e */
[----:B0-----:R-:W-:-:S03]  /*23b40*/  F2FP.SATFINITE.E4M3.F32.PACK_AB_MERGE_C R3, RZ, R170, RZ ;  /* 0x000000aaff03723e */ /* 0x001fc600048070ff */
[----:B------:R0:W-:Y:S01]  /*23b50*/  @!P5 STG.E.U8 desc[UR14][R26.64+0x48], R5 ;  /* 0x000048051a00d986 */ /* 0x0001e2000c10110e */
[C---:B------:R-:W-:Y:S02]  /*23b60*/  ISETP.LT.OR P1, PT, R0.reuse, 0x52, !P3 ;  /* 0x000000520000780c */ /* 0x040fe40005f21670 */
[C---:B------:R-:W-:Y:S01]  /*23b70*/  ISETP.LT.OR P5, PT, R0.reuse, 0x51, !P2 ;  /* 0x000000510000780c */ /* 0x040fe200057a1670 */
[----:B------:R-:W-:Y:S01]  /*23b80*/  @!P6 STG.E.U8 desc[UR14][R26.64+0x49], R169 ;  /* 0x000049a91a00e986 */ /* 0x000fe2000c10110e */
[----:B------:R-:W-:-:S03]  /*23b90*/  ISETP.LT.OR P6, PT, R0, 0x52, !P2 ;  /* 0x000000520000780c */ /* 0x000fc600057c1670 */
[----:B------:R1:W-:Y:S01]  /*23ba0*/  @!P0 STG.E.U8 desc[UR14][R24.64+0x50], R3 ;  /* 0x0000500318008986 */ /* 0x0003e2000c10110e */
[----:B------:R-:W-:Y:S01]  /*23bb0*/  ISETP.LT.OR P0, PT, R0, 0x59, !P3 ;  /* 0x000000590000780c */ /* 0x000fe20005f01670 */
[----:B------:R-:W-:Y:S01]  /*23bc0*/  FMUL R174, R174, UR20 ;  /* 0x00000014aeae7c20 */ /* 0x000fe20008400000 */
[----:B------:R-:W-:Y:S01]  /*23bd0*/  F2FP.SATFINITE.E4M3.F32.PACK_AB_MERGE_C R171, RZ, R171, RZ ;  /* 0x000000abffab723e */ /* 0x000fe200048070ff */
[----:B------:R-:W-:Y:S01]  /*23be0*/  FMUL R175, R175, UR20 ;  /* 0x00000014afaf7c20 */ /* 0x000fe20008400000 */
[----:B0-----:R-:W-:Y:S01]  /*23bf0*/  F2FP.SATFINITE.E4M3.F32.PACK_AB_MERGE_C R5, RZ, R172, RZ ;  /* 0x000000acff05723e */ /* 0x001fe200048070ff */
[----:B------:R-:W-:Y:S01]  /*23c00*/  FMUL R176, R176, UR20 ;  /* 0x00000014b0b07c20 */ /* 0x000fe20008400000 */
[----:B------:R-:W-:Y:S01]  /*23c10*/  F2FP.SATFINITE.E4M3.F32.PACK_AB_MERGE_C R173, RZ, R173, RZ ;  /* 0x000000adffad723e */ /* 0x000fe200048070ff */
[----:B------:R-:W-:Y:S01]  /*23c20*/  @!P1 STG.E.U8 desc[UR14][R24.64+0x51], R171 ;  /* 0x000051ab18009986 */ /* 0x000fe2000c10110e */
[----:B-1----:R-:W-:-:S03]  /*23c30*/  F2FP.SATFINITE.E4M3.F32.PACK_AB_MERGE_C R3, RZ, R174, RZ ;  /* 0x000000aeff03723e */ /* 0x002fc600048070ff */
        /* <DEDUP_REMOVED lines=220> */
[----:B------:R-:W4:Y:S01]  /*24a00*/  LDL.LU R38, [R1+0x214] ;  /* 0x0002140001267983 */ /* 0x000f220000300800 */
[----:B------:R-:W-:Y:S02]  /*24a10*/  F2FP.SATFINITE.E4M3.F32.PACK_AB_MERGE_C R229, RZ, R229, RZ ;  /* 0x000000e5ffe5723e */ /* 0x000fe400048070ff */
[----:B-1----:R-:W-:Y:S01]  /*24a20*/  F2FP.SATFINITE.E4M3.F32.PACK_AB_MERGE_C R3, RZ, R230, RZ ;  /* 0x000000e6ff03723e */ /* 0x002fe200048070ff */
[----:B------:R-:W-:Y:S01]  /*24a30*/  @!P1 STG.E.U8 desc[UR14][R24.64+0xc1], R227 ;  /* 0x0000c1e318009986 */ /* 0x000fe2000c10110e */
[----:B------:R-:W-:-:S03]  /*24a40*/  ISETP.LT.OR P1, PT, R0, 0xca, !P3 ;  /* 0x000000ca0000780c */ /* 0x000fc60005f21670 */
[----:B------:R0:W-:Y:S01]  /*24a50*/  @!P5 STG.E.U8 desc[UR14][R26.64+0xc0], R5 ;  /* 0x0000c0051a00d986 */ /* 0x0001e2000c10110e */
[----:B------:R-:W-:-:S03]  /*24a60*/  ISETP.LT.OR P5, PT, R0, 0xc9, !P2 ;  /* 0x000000c90000780c */ /* 0x000fc600057a1670 */
[----:B------:R-:W-:Y:S01]  /*24a70*/  @!P6 STG.E.U8 desc[UR14][R26.64+0xc1], R229 ;  /* 0x0000c1e51a00e986 */ /* 0x000fe2000c10110e */
[----:B------:R-:W-:-:S03]  /*24a80*/  ISETP.LT.OR P6, PT, R0, 0xca, !P2 ;  /* 0x000000ca0000780c */ /* 0x000fc600057c1670 */
[----:B------:R4:W-:Y:S01]  /*24a90*/  @!P0 STG.E.U8 desc[UR14][R24.64+0xc8], R3 ;  /* 0x0000c80318008986 */ /* 0x0009e2000c10110e */
[----:B------:R-:W-:Y:S01]  /*24aa0*/  ISETP.LT.OR P0, PT, R0, 0xd1, !P3 ;  /* 0x000000d10000780c */ /* 0x000fe20005f01670 */
[----:B------:R-:W-:Y:S01]  /*24ab0*/  FMUL R232, R232, UR20 ;  /* 0x00000014e8e87c20 */ /* 0x000fe20008400000 */
[----:B------:R-:W-:Y:S01]  /*24ac0*/  FMUL R233, R233, UR20 ;  /* 0x00000014e9e97c20 */ /* 0x000fe20008400000 */
[----:B------:R-:W4:Y:S01]  /*24ad0*/  LDL.LU R37, [R1+0x218] ;  /* 0x0002180001257983 */ /* 0x000f220000300800 */
[----:B------:R-:W-:Y:S01]  /*24ae0*/  FMUL R234, R234, UR20 ;  /* 0x00000014eaea7c20 */ /* 0x000fe20008400000 */
[----:B------:R-:W-:Y:S02]  /*24af0*/  F2FP.SATFINITE.E4M3.F32.PACK_AB_MERGE_C R231, RZ, R231, RZ ;  /* 0x000000e7ffe7723e */ /* 0x000fe400048070ff */
[----:B------:R-:W4:Y:S01]  /*24b00*/  LDL.LU R36, [R1+0x21c] ;  /* 0x00021c0001247983 */ /* 0x000f220000300800 */
[----:B0-----:R-:W-:Y:S01]  /*24b10*/  F2FP.SATFINITE.E4M3.F32.PACK_AB_MERGE_C R5, RZ, R232, RZ ;  /* 0x000000e8ff05723e */ /* 0x001fe200048070ff */
[----:B---3--:R-:W-:Y:S01]  /*24b20*/  FMUL R2, R40, UR20 ;  /* 0x0000001428027c20 */ /* 0x008fe20008400000 */
[----:B------:R-:W-:Y:S01]  /*24b30*/  F2FP.SATFINITE.E4M3.F32.PACK_AB_MERGE_C R233, RZ, R233, RZ ;  /* 0x000000e9ffe9723e */ /* 0x000fe200048070ff */
[----:B--2---:R-:W-:Y:S01]  /*24b40*/  FMUL R4, R35, UR20 ;  /* 0x0000001423047c20 */ /* 0x004fe20008400000 */
[----:B------:R-:W-:Y:S01]  /*24b50*/  F2FP.SATFINITE.E4M3.F32.PACK_AB_MERGE_C R7, RZ, R234, RZ ;  /* 0x000000eaff07723e */ /* 0x000fe200048070ff */
[----:B------:R-:W2:Y:S01]  /*24b60*/  LDL.LU R35, [R1+0x220] ;  /* 0x0002200001237983 */ /* 0x000ea20000300800 */
[----:B------:R-:W-:Y:S01]  /*24b70*/  FMUL R235, R235, UR20 ;  /* 0x00000014ebeb7c20 */ /* 0x000fe20008400000 */
[----:B------:R-:W-:Y:S01]  /*24b80*/  FMUL R236, R236, UR20 ;  /* 0x00000014ecec7c20 */ /* 0x000fe20008400000 */
[----:B----4-:R-:W-:Y:S01]  /*24b90*/  FMUL R3, R39, UR20 ;  /* 0x0000001427037c20 */ /* 0x010fe20008400000 */
[----:B------:R-:W-:Y:S01]  /*24ba0*/  @!P1 STG.E.U8 desc[UR14][R24.64+0xc9], R231 ;  /* 0x0000c9e718009986 */ /* 0x000fe2000c10110e */
[C---:B------:R-:W-:Y:S01]  /*24bb0*/  ISETP.LT.OR P1, PT, R0.reuse, 0xd2, !P3 ;  /* 0x000000d20000780c */ /* 0x040fe20005f21670 */
[----:B------:R-:W-:Y:S01]  /*24bc0*/  FMUL R237, R237, UR20 ;  /* 0x00000014eded7c20 */ /* 0x000fe20008400000 */
[----:B------:R-:W-:Y:S01]  /*24bd0*/  F2FP.SATFINITE.E4M3.F32.PACK_AB_MERGE_C R235, RZ, R235, RZ ;  /* 0x000000ebffeb723e */ /* 0x000fe200048070ff */
[----:B------:R0:W-:Y:S01]  /*24be0*/  @!P5 STG.E.U8 desc[UR14][R26.64+0xc8], R5 ;  /* 0x0000c8051a00d986 */ /* 0x0001e2000c10110e */
[----:B------:R-:W-:-:S02]  /*24bf0*/  ISETP.LT.OR P5, PT, R0, 0xd1, !P2 ;  /* 0x000000d10000780c */ /* 0x000fc400057a1670 */
[----:B------:R-:W-:Y:S01]  /*24c00*/  F2FP.SATFINITE.E4M3.F32.PACK_AB_MERGE_C R9, RZ, R236, RZ ;  /* 0x000000ecff09723e */ /* 0x000fe200048070ff */
[----:B------:R-:W-:Y:S01]  /*24c10*/  @!P6 STG.E.U8 desc[UR14][R26.64+0xc9], R233 ;  /* 0x0000c9e91a00e986 */ /* 0x000fe2000c10110e */
[C---:B------:R-:W-:Y:S02]  /*24c20*/  ISETP.LT.OR P6, PT, R0.reuse, 0xd2, !P2 ;  /* 0x000000d20000780c */ /* 0x040fe400057c1670 */
[----:B------:R-:W-:Y:S01]  /*24c30*/  F2FP.SATFINITE.E4M3.F32.PACK_AB_MERGE_C R237, RZ, R237, RZ ;  /* 0x000000edffed723e */ /* 0x000fe200048070ff */
[----:B------:R1:W-:Y:S01]  /*24c40*/  @!P0 STG.E.U8 desc[UR14][R24.64+0xd0], R7 ;  /* 0x0000d00718008986 */ /* 0x0003e2000c10110e */
[C---:B------:R-:W-:Y:S01]  /*24c50*/  ISETP.LT.OR P0, PT, R0.reuse, 0xd9, !P3 ;  /* 0x000000d90000780c */ /* 0x040fe20005f01670 */
[----:B0-----:R-:W-:Y:S02]  /*24c60*/  FMUL R5, R33, UR20 ;  /* 0x0000001421057c20 */ /* 0x001fe40008400000 */
[----:B------:R-:W-:Y:S01]  /*24c70*/  @!P1 STG.E.U8 desc[UR14][R24.64+0xd1], R235 ;  /* 0x0000d1eb18009986 */ /* 0x000fe2000c10110e */
[----:B------:R-:W-:-:S03]  /*24c80*/  ISETP.LT.OR P1, PT, R0, 0xda, !P3 ;  /* 0x000000da0000780c */ /* 0x000fc60005f21670 */
[----:B------:R-:W3:Y:S01]  /*24c90*/  LDL.LU R33, [R1+0x224] ;  /* 0x0002240001217983 */ /* 0x000ee20000300800 */
[----:B-1----:R-:W-:Y:S01]  /*24ca0*/  F2FP.SATFINITE.E4M3.F32.PACK_AB_MERGE_C R7, RZ, R2, RZ ;  /* 0x00000002ff07723e */ /* 0x002fe200048070ff */
[----:B------:R-:W-:Y:S02]  /*24cb0*/  FMUL R2, R32, UR20 ;  /* 0x0000001420027c20 */ /* 0x000fe40008400000 */
[----:B------:R-:W4:Y:S04]  /*24cc0*/  LDL.LU R40, [R1+0x228] ;  /* 0x0002280001287983 */ /* 0x000f280000300800 */
[----:B------:R-:W4:Y:S04]  /*24cd0*/  LDL.LU R32, [R1+0x22c] ;  /* 0x00022c0001207983 */ /* 0x000f280000300800 */
[----:B------:R-:W4:Y:S01]  /*24ce0*/  LDL.LU R39, [R1+0x230] ;  /* 0x0002300001277983 */ /* 0x000f220000300800 */
[----:B------:R-:W-:-:S03]  /*24cf0*/  F2FP.SATFINITE.E4M3.F32.PACK_AB_MERGE_C R11, RZ, R4, RZ ;  /* 0x00000004ff0b723e */ /* 0x000fc600048070ff */
[----:B------:R0:W-:Y:S01]  /*24d00*/  @!P5 STG.E.U8 desc[UR14][R26.64+0xd0], R9 ;  /* 0x0000d0091a00d986 */ /* 0x0001e2000c10110e */
[C---:B------:R-:W-:Y:S02]  /*24d10*/  ISETP.LT.OR P5, PT, R0.reuse, 0xd9, !P2 ;  /* 0x000000d90000780c */ /* 0x040fe400057a1670 */
[----:B------:R-:W-:Y:S01]  /*24d20*/  F2FP.SATFINITE.E4M3.F32.PACK_AB_MERGE_C R13, RZ, R5, RZ ;  /* 0x00000005ff0d723e */ /* 0x000fe200048070ff */
[----:B------:R-:W-:Y:S01]  /*24d30*/  @!P6 STG.E.U8 desc[UR14][R26.64+0xd1], R237 ;  /* 0x0000d1ed1a00e986 */ /* 0x000fe2000c10110e */
[----:B------:R-:W-:Y:S02]  /*24d40*/  ISETP.LT.OR P6, PT, R0, 0xda, !P2 ;  /* 0x000000da0000780c */ /* 0x000fe400057c1670 */
[----:B0-----:R-:W-:Y:S01]  /*24d50*/  F2FP.SATFINITE.E4M3.F32.PACK_AB_MERGE_C R9, RZ, R3, RZ ;  /* 0x00000003ff09723e */ /* 0x001fe200048070ff */
[----:B------:R0:W-:Y:S04]  /*24d60*/  @!P0 STG.E.U8 desc[UR14][R24.64+0xd8], R7 ;  /* 0x0000d80718008986 */ /* 0x0001e8000c10110e */
[----:B------:R1:W-:Y:S01]  /*24d70*/  @!P1 STG.E.U8 desc[UR14][R24.64+0xd9], R9 ;  /* 0x0000d90918009986 */ /* 0x0003e2000c10110e */
[----:B0-----:R-:W-:-:S03]  /*24d80*/  F2FP.SATFINITE.E4M3.F32.PACK_AB_MERGE_C R7, RZ, R2, RZ ;  /* 0x00000002ff07723e */ /* 0x001fc600048070ff */
[----:B------:R0:W-:Y:S01]  /*24d90*/  @!P5 STG.E.U8 desc[UR14][R26.64+0xd8], R11 ;  /* 0x0000d80b1a00d986 */ /* 0x0001e2000c10110e */
[----:B------:R-:W-:-:S03]  /*24da0*/  FMUL R3, R38, UR20 ;  /* 0x0000001426037c20 */ /* 0x000fc60008400000 */
[----:B------:R-:W4:Y:S02]  /*24db0*/  LDL.LU R38, [R1+0x234] ;  /* 0x0002340001267983 */ /* 0x000f240000300800 */
[----:B-1----:R-:W-:Y:S01]  /*24dc0*/  F2FP.SATFINITE.E4M3.F32.PACK_AB_MERGE_C R9, RZ, R3, RZ ;  /* 0x00000003ff09723e */ /* 0x002fe200048070ff */
[----:B------:R-:W-:Y:S02]  /*24dd0*/  FMUL R4, R37, UR20 ;  /* 0x0000001425047c20 */ /* 0x000fe40008400000 */
[----:B------:R-:W4:Y:S01]  /*24de0*/  LDL.LU R37, [R1+0x238] ;  /* 0x0002380001257983 */ /* 0x000f220000300800 */
[----:B------:R-:W-:-:S03]  /*24df0*/  FMUL R5, R36, UR20 ;  /* 0x0000001424057c20 */ /* 0x000fc60008400000 */
[----:B------:R-:W4:Y:S01]  /*24e00*/  LDL.LU R36, [R1+0x23c] ;  /* 0x00023c0001247983 */ /* 0x000f220000300800 */
[----:B--2---:R-:W-:-:S03]  /*24e10*/  FMUL R2, R35, UR20 ;  /* 0x0000001423027c20 */ /* 0x004fc60008400000 */
[----:B------:R-:W2:Y:S01]  /*24e20*/  LDL.LU R35, [R1+0x240] ;  /* 0x0002400001237983 */ /* 0x000ea20000300800 */
[----:B0-----:R-:W-:Y:S01]  /*24e30*/  F2FP.SATFINITE.E4M3.F32.PACK_AB_MERGE_C R11, RZ, R4, RZ ;  /* 0x00000004ff0b723e */ /* 0x001fe200048070ff */
[----:B---3--:R-:W-:Y:S02]  /*24e40*/  FMUL R3, R33, UR20 ;  /* 0x0000001421037c20 */ /* 0x008fe40008400000 */
[----:B------:R-:W3:Y:S01]  /*24e50*/  LDL.LU R33, [R1+0x244] ;  /* 0x0002440001217983 */ /* 0x000ee20000300800 */
[----:B----4-:R-:W-:-:S03]  /*24e60*/  FMUL R4, R32, UR20 ;  /* 0x0000001420047c20 */ /* 0x010fc60008400000 */
[----:B------:R-:W4:Y:S04]  /*24e70*/  LDL.LU R32, [R1+0x248] ;  /* 0x0002480001207983 */ /* 0x000f280000300800 */
[----:B------:R0:W-:Y:S01]  /*24e80*/  @!P6 STG.E.U8 desc[UR14][R26.64+0xd9], R13 ;  /* 0x0000d90d1a00e986 */ /* 0x0001e2000c10110e */
[C---:B------:R-:W-:Y:S02]  /*24e90*/  ISETP.LT.OR P6, PT, R0.reuse, 0xe2, !P3 ;  /* 0x000000e20000780c */ /* 0x040fe40005fc1670 */
[C---:B------:R-:W-:Y:S02]  /*24ea0*/  ISETP.LT.OR P5, PT, R0.reuse, 0xe1, !P3 ;  /* 0x000000e10000780c */ /* 0x040fe40005fa1670 */
[C---:B------:R-:W-:Y:S02]  /*24eb0*/  ISETP.LT.OR P0, PT, R0.reuse, 0xe1, !P2 ;  /* 0x000000e10000780c */ /* 0x040fe40005701670 */
[----:B------:R-:W-:-:S02]  /*24ec0*/  ISETP.LT.OR P1, PT, R0, 0xe2, !P2 ;  /* 0x000000e20000780c */ /* 0x000fc40005721670 */
[----:B------:R-:W-:-:S05]  /*24ed0*/  F2FP.SATFINITE.E4M3.F32.PACK_AB_MERGE_C R5, RZ, R5, RZ ;  /* 0x00000005ff05723e */ /* 0x000fca00048070ff */
[----:B------:R-:W-:Y:S01]  /*24ee0*/  @!P6 STG.E.U8 desc[UR14][R24.64+0xe1], R9 ;  /* 0x0000e1091800e986 */ /* 0x000fe2000c10110e */
[----:B------:R-:W-:Y:S02]  /*24ef0*/  ISETP.LT.OR P6, PT, R0, 0xe9, !P3 ;  /* 0x000000e90000780c */ /* 0x000fe40005fc1670 */
[----:B0-----:R-:W-:Y:S01]  /*24f00*/  F2FP.SATFINITE.E4M3.F32.PACK_AB_MERGE_C R13, RZ, R2, RZ ;  /* 0x00000002ff0d723e */ /* 0x001fe200048070ff */
[----:B------:R-:W-:Y:S01]  /*24f10*/  FMUL R2, R40, UR20 ;  /* 0x0000001428027c20 */ /* 0x000fe20008400000 */
[----:B------:R0:W-:Y:S01]  /*24f20*/  @!P5 STG.E.U8 desc[UR14][R24.64+0xe0], R7 ;  /* 0x0000e0071800d986 */ /* 0x0001e2000c10110e */
[----:B------:R-:W-:-:S03]  /*24f30*/  ISETP.LT.OR P5, PT, R0, 0xea, !P2 ;  /* 0x000000ea0000780c */ /* 0x000fc600057a1670 */
[----:B------:R-:W-:Y:S01]  /*24f40*/  @!P0 STG.E.U8 desc[UR14][R26.64+0xe0], R11 ;  /* 0x0000e00b1a008986 */ /* 0x000fe2000c10110e */
[----:B------:R-:W-:-:S03]  /*24f50*/  ISETP.LT.OR P0, PT, R0, 0xea, !P3 ;  /* 0x000000ea0000780c */ /* 0x000fc60005f01670 */
[----:B------:R1:W-:Y:S01]  /*24f60*/  @!P1 STG.E.U8 desc[UR14][R26.64+0xe1], R5 ;  /* 0x0000e1051a009986 */ /* 0x0003e2000c10110e */
[----:B------:R-:W-:-:S03]  /*24f70*/  ISETP.LT.OR P1, PT, R0, 0xe9, !P2 ;  /* 0x000000e90000780c */ /* 0x000fc60005721670 */
[----:B------:R-:W4:Y:S01]  /*24f80*/  LDL.LU R40, [R1+0x24c] ;  /* 0x00024c0001287983 */ /* 0x000f220000300800 */
[----:B0-----:R-:W-:-:S03]  /*24f90*/  F2FP.SATFINITE.E4M3.F32.PACK_AB_MERGE_C R7, RZ, R3, RZ ;  /* 0x00000003ff07723e */ /* 0x001fc600048070ff */
[----:B------:R-:W-:Y:S01]  /*24fa0*/  @!P6 STG.E.U8 desc[UR14][R24.64+0xe8], R13 ;  /* 0x0000e80d1800e986 */ /* 0x000fe2000c10110e */
[----:B-1----:R-:W-:Y:S01]  /*24fb0*/  F2FP.SATFINITE.E4M3.F32.PACK_AB_MERGE_C R5, RZ, R2, RZ ;  /* 0x00000002ff05723e */ /* 0x002fe200048070ff */
[----:B------:R-:W-:Y:S02]  /*24fc0*/  FMUL R2, R39, UR20 ;  /* 0x0000001427027c20 */ /* 0x000fe40008400000 */
[----:B------:R-:W4:Y:S01]  /*24fd0*/  LDL.LU R39, [R1+0x250] ;  /* 0x0002500001277983 */ /* 0x000f220000300800 */
[----:B------:R-:W-:Y:S02]  /*24fe0*/  ISETP.LT.OR P6, PT, R0, 0xf1, !P3 ;  /* 0x000000f10000780c */ /* 0x000fe40005fc1670 */
[----:B------:R-:W-:Y:S02]  /*24ff0*/  F2FP.SATFINITE.E4M3.F32.PACK_AB_MERGE_C R9, RZ, R4, RZ ;  /* 0x00000004ff09723e */ /* 0x000fe400048070ff */
[----:B------:R-:W-:Y:S01]  /*25000*/  F2FP.SATFINITE.E4M3.F32.PACK_AB_MERGE_C R11, RZ, R2, RZ ;  /* 0x00000002ff0b723e */ /* 0x000fe200048070ff */
[----:B------:R0:W-:Y:S04]  /*25010*/  @!P0 STG.E.U8 desc[UR14][R24.64+0xe9], R7 ;  /* 0x0000e90718008986 */ /* 0x0001e8000c10110e */
[----:B------:R1:W-:Y:S04]  /*25020*/  @!P5 STG.E.U8 desc[UR14][R26.64+0xe9], R9 ;  /* 0x0000e9091a00d986 */ /* 0x0003e8000c10110e */
[----:B------:R-:W-:Y:S04]  /*25030*/  @!P1 STG.E.U8 desc[UR14][R26.64+0xe8], R5 ;  /* 0x0000e8051a009986 */ /* 0x000fe8000c10110e */
[----:B------:R2:W-:Y:S01]  /*25040*/  @!P6 STG.E.U8 desc[UR14][R24.64+0xf0], R11 ;  /* 0x0000f00b1800e986 */ /* 0x0005e2000c10110e */
[----:B------:R-:W-:-:S03]  /*25050*/  FMUL R3, R38, UR20 ;  /* 0x0000001426037c20 */ /* 0x000fc60008400000 */
[----:B------:R-:W4:Y:S02]  /*25060*/  LDL.LU R38, [R1+0x254] ;  /* 0x0002540001267983 */ /* 0x000f240000300800 */
[----:B0-----:R-:W-:Y:S01]  /*25070*/  F2FP.SATFINITE.E4M3.F32.PACK_AB_MERGE_C R7, RZ, R3, RZ ;  /* 0x00000003ff07723e */ /* 0x001fe200048070ff */
[----:B------:R-:W-:Y:S02]  /*25080*/  FMUL R4, R37, UR20 ;  /* 0x0000001425047c20 */ /* 0x000fe40008400000 */
[----:B------:R-:W4:Y:S01]  /*25090*/  LDL.LU R37, [R1+0x258] ;  /* 0x0002580001257983 */ /* 0x000f220000300800 */
[----:B------:R-:W-:-:S03]  /*250a0*/  FMUL R2, R36, UR20 ;  /* 0x0000001424027c20 */ /* 0x000fc60008400000 */
[----:B------:R-:W4:Y:S02]  /*250b0*/  LDL.LU R36, [R1+0x25c] ;  /* 0x00025c0001247983 */ /* 0x000f240000300800 */
[----:B-1----:R-:W-:Y:S01]  /*250c0*/  F2FP.SATFINITE.E4M3.F32.PACK_AB_MERGE_C R9, RZ, R2, RZ ;  /* 0x00000002ff09723e */ /* 0x002fe200048070ff */
[----:B--2---:R-:W-:Y:S02]  /*250d0*/  FMUL R2, R35, UR20 ;  /* 0x0000001423027c20 */ /* 0x004fe40008400000 */
[----:B------:R-:W2:Y:S03]  /*250e0*/  LDL.LU R35, [R1+0x260] ;  /* 0x0002600001237983 */ /* 0x000ea60000300800 */
[----:B------:R-:W-:Y:S01]  /*250f0*/  F2FP.SATFINITE.E4M3.F32.PACK_AB_MERGE_C R11, RZ, R2, RZ ;  /* 0x00000002ff0b723e */ /* 0x000fe200048070ff */
[----:B---3--:R-:W-:Y:S02]  /*25100*/  FMUL R3, R33, UR20 ;  /* 0x0000001421037c20 */ /* 0x008fe40008400000 */
[----:B------:R-:W3:Y:S01]  /*25110*/  LDL.LU R33, [R1+0x264] ;  /* 0x0002640001217983 */ /* 0x000ee20000300800 */
[----:B----4-:R-:W-:-:S03]  /*25120*/  FMUL R2, R32, UR20 ;  /* 0x0000001420027c20 */ /* 0x010fc60008400000 */
[----:B------:R-:W4:Y:S01]  /*25130*/  LDL.LU R32, [R1+0x268] ;  /* 0x0002680001207983 */ /* 0x000f220000300800 */
[C---:B------:R-:W-:Y:S02]  /*25140*/  ISETP.LT.OR P0, PT, R0.reuse, 0xf2, !P3 ;  /* 0x000000f20000780c */ /* 0x040fe40005f01670 */
[C---:B------:R-:W-:Y:S02]  /*25150*/  ISETP.LT.OR P5, PT, R0.reuse, 0xf2, !P2 ;  /* 0x000000f20000780c */ /* 0x040fe400057a1670 */
[C---:B------:R-:W-:Y:S02]  /*25160*/  ISETP.LT.OR P1, PT, R0.reuse, 0xf1, !P2 ;  /* 0x000000f10000780c */ /* 0x040fe40005721670 */
[----:B------:R-:W-:Y:S02]  /*25170*/  ISETP.LT.OR P6, PT, R0, 0xf9, !P3 ;  /* 0x000000f90000780c */ /* 0x000fe40005fc1670 */
[----:B------:R-:W-:Y:S02]  /*25180*/  F2FP.SATFINITE.E4M3.F32.PACK_AB_MERGE_C R13, RZ, R3, RZ ;  /* 0x00000003ff0d723e */ /* 0x000fe400048070ff */
[----:B------:R-:W-:-:S03]  /*25190*/  F2FP.SATFINITE.E4M3.F32.PACK_AB_MERGE_C R5, RZ, R4, RZ ;  /* 0x00000004ff05723e */ /* 0x000fc600048070ff */
[----:B------:R0:W-:Y:S01]  /*251a0*/  @!P0 STG.E.U8 desc[UR14][R24.64+0xf1], R7 ;  /* 0x0000f10718008986 */ /* 0x0001e2000c10110e */
[----:B------:R-:W-:-:S03]  /*251b0*/  ISETP.LT.OR P3, PT, R0, 0xfa, !P3 ;  /* 0x000000fa0000780c */ /* 0x000fc60005f61670 */
[----:B------:R1:W-:Y:S01]  /*251c0*/  @!P5 STG.E.U8 desc[UR14][R26.64+0xf1], R9 ;  /* 0x0000f1091a00d986 */ /* 0x0003e2000c10110e */
[----:B------:R-:W-:Y:S02]  /*251d0*/  ISETP.LT.OR P5, PT, R0, 0xf9, !P2 ;  /* 0x000000f90000780c */ /* 0x000fe400057a1670 */
[----:B0-----:R-:W-:Y:S01]  /*251e0*/  F2FP.SATFINITE.E4M3.F32.PACK_AB_MERGE_C R7, RZ, R2, RZ ;  /* 0x00000002ff07723e */ /* 0x001fe200048070ff */
[----:B------:R-:W-:Y:S01]  /*251f0*/  @!P1 STG.E.U8 desc[UR14][R26.64+0xf0], R5 ;  /* 0x0000f0051a009986 */ /* 0x000fe2000c10110e */
[----:B------:R-:W-:-:S03]  /*25200*/  FMUL R2, R40, UR20 ;  /* 0x0000001428027c20 */ /* 0x000fc60008400000 */
[----:B------:R-:W4:Y:S01]  /*25210*/  LDL.LU R40, [R1+0x26c] ;  /* 0x00026c0001287983 */ /* 0x000f220000300800 */
[----:B------:R-:W-:-:S03]  /*25220*/  FMUL R3, R39, UR20 ;  /* 0x0000001427037c20 */ /* 0x000fc60008400000 */
[----:B------:R-:W4:Y:S01]  /*25230*/  LDL.LU R39, [R1+0x270] ;  /* 0x0002700001277983 */ /* 0x000f220000300800 */
[----:B-1----:R-:W-:-:S03]  /*25240*/  F2FP.SATFINITE.E4M3.F32.PACK_AB_MERGE_C R9, RZ, R2, RZ ;  /* 0x00000002ff09723e */ /* 0x002fc600048070ff */
        /* <DEDUP_REMOVED lines=17> */
[----:B------:R-:W4:Y:S01]  /*25360*/  LDL.LU R32, [R1+0x288] ;  /* 0x0002880001207983 */ /* 0x000f220000300800 */
[----:B------:R-:W-:Y:S02]  /*25370*/  ISETP.GE.AND P1, PT, R34, 0x81, PT ;  /* 0x000000812200780c */ /* 0x000fe40003f26270 */
[C---:B------:R-:W-:Y:S02]  /*25380*/  ISETP.LT.OR P2, PT, R0.reuse, 0xfa, !P2 ;  /* 0x000000fa0000780c */ /* 0x040fe40005741670 */
[C---:B------:R-:W-:Y:S02]  /*25390*/  ISETP.LT.OR P6, PT, R0.reuse, 0x1, !P1 ;  /* 0x000000010000780c */ /* 0x040fe40004fc1670 */
[----:B------:R-:W-:Y:S02]  /*253a0*/  ISETP.LT.OR P3, PT, R0, 0x2, !P1 ;  /* 0x000000020000780c */ /* 0x000fe40004f61670 */
[----:B------:R-:W-:-:S07]  /*253b0*/  ISETP.GE.AND P0, PT, R34, 0x89, PT ;  /* 0x000000892200780c */ /* 0x000fce0003f06270 */
[----:B------:R0:W-:Y:S04]  /*253c0*/  @!P2 STG.E.U8 desc[UR14][R26.64+0xf9], R9 ;  /* 0x0000f9091a00a986 */ /* 0x0001e8000c10110e */
[----:B------:R-:W-:Y:S01]  /*253d0*/  @!P6 STG.E.U8 desc[UR14][R30.64], R11 ;  /* 0x0000000b1e00e986 */ /* 0x000fe2000c10110e */
[C---:B------:R-:W-:Y:S02]  /*253e0*/  ISETP.LT.OR P6, PT, R0.reuse, 0x2, !P0 ;  /* 0x000000020000780c */ /* 0x040fe400047c1670 */
[C---:B------:R-:W-:Y:S01]  /*253f0*/  ISETP.LT.OR P5, PT, R0.reuse, 0x1, !P0 ;  /* 0x000000010000780c */ /* 0x040fe200047a1670 */
[----:B------:R1:W-:Y:S01]  /*25400*/  @!P3 STG.E.U8 desc[UR14][R30.64+0x1], R13 ;  /* 0x0000010d1e00b986 */ /* 0x0003e2000c10110e */
[----:B------:R-:W-:Y:S02]  /*25410*/  ISETP.LT.OR P2, PT, R0, 0xa, !P1 ;  /* 0x0000000a0000780c */ /* 0x000fe40004f41670 */
[----:B0-----:R-:W-:Y:S01]  /*25420*/  F2FP.SATFINITE.E4M3.F32.PACK_AB_MERGE_C R9, RZ, R3, RZ ;  /* 0x00000003ff09723e */ /* 0x001fe200048070ff */
[----:B------:R-:W-:-:S02]  /*25430*/  FMUL R3, R40, UR20 ;  /* 0x0000001428037c20 */ /* 0x000fc40008400000 */
[----:B------:R-:W4:Y:S01]  /*25440*/  LDL.LU R40, [R1+0x28c] ;  /* 0x00028c0001287983 */ /* 0x000f220000300800 */
[----:B-1----:R-:W-:Y:S02]  /*25450*/  F2FP.SATFINITE.E4M3.F32.PACK_AB_MERGE_C R13, RZ, R2, RZ ;  /* 0x00000002ff0d723e */ /* 0x002fe400048070ff */
[C---:B------:R-:W-:Y:S01]  /*25460*/  ISETP.LT.OR P3, PT, R0.reuse, 0x9, !P1 ;  /* 0x000000090000780c */ /* 0x040fe20004f61670 */
[----:B------:R0:W-:Y:S01]  /*25470*/  @!P6 STG.E.U8 desc[UR14][R28.64+0x1], R7 ;  /* 0x000001071c00e986 */ /* 0x0001e2000c10110e */
[----:B------:R-:W-:Y:S01]  /*25480*/  F2FP.SATFINITE.E4M3.F32.PACK_AB_MERGE_C R5, RZ, R5, RZ ;  /* 0x00000005ff05723e */ /* 0x000fe200048070ff */
[----:B------:R-:W-:Y:S02]  /*25490*/  FMUL R2, R39, UR20 ;  /* 0x0000001427027c20 */ /* 0x000fe40008400000 */
[----:B------:R-:W4:Y:S01]  /*254a0*/  LDL.LU R39, [R1+0x290] ;  /* 0x0002900001277983 */ /* 0x000f220000300800 */
[----:B------:R-:W-:Y:S02]  /*254b0*/  F2FP.SATFINITE.E4M3.F32.PACK_AB_MERGE_C R11, RZ, R4, RZ ;  /* 0x00000004ff0b723e */ /* 0x000fe400048070ff */
[----:B------:R-:W-:-:S02]  /*254c0*/  ISETP.LT.OR P6, PT, R0, 0xa, !P0 ;  /* 0x0000000a0000780c */ /* 0x000fc400047c1670 */
[----:B0-----:R-:W-:Y:S01]  /*254d0*/  F2FP.SATFINITE.E4M3.F32.PACK_AB_MERGE_C R7, RZ, R2, RZ ;  /* 0x00000002ff07723e */ /* 0x001fe200048070ff */
[----:B------:R0:W-:Y:S04]  /*254e0*/  @!P5 STG.E.U8 desc[UR14][R28.64], R5 ;  /* 0x000000051c00d986 */ /* 0x0001e8000c10110e */
[----:B------:R-:W-:Y:S04]  /*254f0*/  @!P2 STG.E.U8 desc[UR14][R30.64+0x9], R11 ;  /* 0x0000090b1e00a986 */ /* 0x000fe8000c10110e */
[----:B------:R1:W-:Y:S01]  /*25500*/  @!P3 STG.E.U8 desc[UR14][R30.64+0x8], R9 ;  /* 0x000008091e00b986 */ /* 0x0003e2000c10110e */
[----:B0-----:R-:W-:-:S05]  /*25510*/  F2FP.SATFINITE.E4M3.F32.PACK_AB_MERGE_C R5, RZ, R3, RZ ;  /* 0x00000003ff05723e */ /* 0x001fca00048070ff */
[----:B------:R4:W-:Y:S01]  /*25520*/  @!P6 STG.E.U8 desc[UR14][R28.64+0x9], R5 ;  /* 0x000009051c00e986 */ /* 0x0009e2000c10110e */
[----:B------:R-:W-:-:S03]  /*25530*/  FMUL R4, R38, UR20 ;  /* 0x0000001426047c20 */ /* 0x000fc60008400000 */
[----:B------:R-:W4:Y:S02]  /*25540*/  LDL.LU R38, [R1+0x294] ;  /* 0x0002940001267983 */ /* 0x000f240000300800 */
[----:B-1----:R-:W-:Y:S01]  /*25550*/  F2FP.SATFINITE.E4M3.F32.PACK_AB_MERGE_C R9, RZ, R4, RZ ;  /* 0x00000004ff09723e */ /* 0x002fe200048070ff */
[----:B------:R-:W-:Y:S02]  /*25560*/  FMUL R2, R37, UR20 ;  /* 0x0000001425027c20 */ /* 0x000fe40008400000 */
[----:B------:R-:W4:Y:S03]  /*25570*/  LDL.LU R37, [R1+0x298] ;  /* 0x0002980001257983 */ /* 0x000f260000300800 */
[----:B------:R-:W-:Y:S01]  /*25580*/  F2FP.SATFINITE.E4M3.F32.PACK_AB_MERGE_C R11, RZ, R2, RZ ;  /* 0x00000002ff0b723e */ /* 0x000fe200048070ff */
[----:B------:R-:W-:Y:S02]  /*25590*/  FMUL R2, R36, UR20 ;  /* 0x0000001424027c20 */ /* 0x000fe40008400000 */
[----:B------:R-:W4:Y:S01]  /*255a0*/  LDL.LU R36, [R1+0x29c] ;  /* 0x00029c0001247983 */ /* 0x000f220000300800 */
[----:B--2---:R-:W-:-:S03]  /*255b0*/  FMUL R3, R35, UR20 ;  /* 0x0000001423037c20 */ /* 0x004fc60008400000 */
[----:B------:R-:W2:Y:S01]  /*255c0*/  LDL.LU R35, [R1+0x2a0] ;  /* 0x0002a00001237983 */ /* 0x000ea20000300800 */
[----:B---3--:R-:W-:-:S03]  /*255d0*/  FMUL R4, R33, UR20 ;  /* 0x0000001421047c20 */ /* 0x008fc60008400000 */
[----:B------:R-:W3:Y:S01]  /*255e0*/  LDL.LU R33, [R1+0x2a4] ;  /* 0x0002a40001217983 */ /* 0x000ee20000300800 */
[----:B----4-:R-:W-:-:S03]  /*255f0*/  FMUL R5, R32, UR20 ;  /* 0x0000001420057c20 */ /* 0x010fc60008400000 */
[----:B------:R-:W4:Y:S01]  /*25600*/  LDL.LU R32, [R1+0x2a8] ;  /* 0x0002a80001207983 */ /* 0x000f220000300800 */
[C---:B------:R-:W-:Y:S02]  /*25610*/  ISETP.LT.OR P5, PT, R0.reuse, 0x9, !P0 ;  /* 0x000000090000780c */ /* 0x040fe400047a1670 */
[C---:B------:R-:W-:Y:S02]  /*25620*/  ISETP.LT.OR P3, PT, R0.reuse, 0x11, !P1 ;  /* 0x000000110000780c */ /* 0x040fe40004f61670 */
[C---:B------:R-:W-:Y:S02]  /*25630*/  ISETP.LT.OR P2, PT, R0.reuse, 0x12, !P1 ;  /* 0x000000120000780c */ /* 0x040fe40004f41670 */
[----:B------:R-:W-:-:S07]  /*25640*/  ISETP.LT.OR P6, PT, R0, 0x12, !P0 ;  /* 0x000000120000780c */ /* 0x000fce00047c1670 */
[----:B------:R-:W-:Y:S01]  /*25650*/  @!P5 STG.E.U8 desc[UR14][R28.64+0x8], R13 ;  /* 0x0000080d1c00d986 */ /* 0x000fe2000c10110e */
[----:B------:R-:W-:-:S03]  /*25660*/  ISETP.LT.OR P5, PT, R0, 0x11, !P0 ;  /* 0x000000110000780c */ /* 0x000fc600047a1670 */
[----:B------:R0:W-:Y:S01]  /*25670*/  @!P3 STG.E.U8 desc[UR14][R30.64+0x10], R7 ;  /* 0x000010071e00b986 */ /* 0x0001e2000c10110e */
[----:B------:R-:W-:-:S03]  /*25680*/  ISETP.LT.OR P3, PT, R0, 0x19, !P1 ;  /* 0x000000190000780c */ /* 0x000fc60004f61670 */
[----:B------:R1:W-:Y:S01]  /*25690*/  @!P2 STG.E.U8 desc[UR14][R30.64+0x11], R9 ;  /* 0x000011091e00a986 */ /* 0x0003e2000c10110e */
[----:B------:R-:W-:Y:S02]  /*256a0*/  ISETP.LT.OR P2, PT, R0, 0x1a, !P1 ;  /* 0x0000001a0000780c */ /* 0x000fe40004f41670 */
[----:B0-----:R-:W-:Y:S01]  /*256b0*/  F2FP.SATFINITE.E4M3.F32.PACK_AB_MERGE_C R7, RZ, R2, RZ ;  /* 0x00000002ff07723e */ /* 0x001fe200048070ff */
[----:B------:R-:W-:Y:S01]  /*256c0*/  FMUL R2, R40, UR20 ;  /* 0x0000001428027c20 */ /* 0x000fe20008400000 */
[----:B-1----:R-:W-:Y:S01]  /*256d0*/  F2FP.SATFINITE.E4M3.F32.PACK_AB_MERGE_C R9, RZ, R3, RZ ;  /* 0x00000003ff09723e */ /* 0x002fe200048070ff */
[----:B------:R-:W4:Y:S01]  /*256e0*/  LDL.LU R40, [R1+0x2ac] ;  /* 0x0002ac0001287983 */ /* 0x000f220000300800 */
[----:B------:R-:W-:-:S03]  /*256f0*/  F2FP.SATFINITE.E4M3.F32.PACK_AB_MERGE_C R13, RZ, R4, RZ ;  /* 0x00000004ff0d723e */ /* 0x000fc600048070ff */
[----:B------:R0:W-:Y:S01]  /*25700*/  @!P6 STG.E.U8 desc[UR14][R28.64+0x11], R7 ;  /* 0x000011071c00e986 */ /* 0x0001e2000c10110e */
[----:B------:R-:W-:Y:S01]  /*25710*/  ISETP.LT.OR P6, PT, R0, 0x1a, !P0 ;  /* 0x0000001a0000780c */ /* 0x000fe200047c1670 */
[----:B------:R-:W-:Y:S02]  /*25720*/  FMUL R3, R39, UR20 ;  /* 0x0000001427037c20 */ /* 0x000fe40008400000 */
[----:B------:R-:W4:Y:S01]  /*25730*/  LDL.LU R39, [R1+0x2b0] ;  /* 0x0002b00001277983 */ /* 0x000f220000300800 */
[----:B0-----:R-:W-:-:S03]  /*25740*/  F2FP.SATFINITE.E4M3.F32.PACK_AB_MERGE_C R7, RZ, R2, RZ ;  /* 0x00000002ff07723e */ /* 0x001fc600048070ff */
[----:B------:R-:W-:Y:S04]  /*25750*/  @!P5 STG.E.U8 desc[UR14][R28.64+0x10], R11 ;  /* 0x0000100b1c00d986 */ /* 0x000fe8000c10110e */
[----:B------:R0:W-:Y:S04]  /*25760*/  @!P3 STG.E.U8 desc[UR14][R30.64+0x18], R9 ;  /* 0x000018091e00b986 */ /* 0x0001e8000c10110e */
[----:B------:R1:W-:Y:S01]  /*25770*/  @!P2 STG.E.U8 desc[UR14][R30.64+0x19], R13 ;  /* 0x0000190d1e00a986 */ /* 0x0003e2000c10110e */
[----:B0-----:R-:W-:-:S03]  /*25780*/  F2FP.SATFINITE.E4M3.F32.PACK_AB_MERGE_C R9, RZ, R3, RZ ;  /* 0x00000003ff09723e */ /* 0x001fc600048070ff */
[----:B------:R0:W-:Y:S01]  /*25790*/  @!P6 STG.E.U8 desc[UR14][R28.64+0x19], R7 ;  /* 0x000019071c00e986 */ /* 0x0001e2000c10110e */
[----:B------:R-:W-:-:S03]  /*257a0*/  FMUL R4, R38, UR20 ;  /* 0x0000001426047c20 */ /* 0x000fc60008400000 */
[----:B------:R-:W4:Y:S02]  /*257b0*/  LDL.LU R38, [R1+0x2b4] ;  /* 0x0002b40001267983 */ /* 0x000f240000300800 */
[----:B------:R-:W-:Y:S01]  /*257c0*/  F2FP.SATFINITE.E4M3.F32.PACK_AB_MERGE_C R11, RZ, R4, RZ ;  /* 0x00000004ff0b723e */ /* 0x000fe200048070ff */
[----:B------:R-:W-:Y:S02]  /*257d0*/  FMUL R2, R37, UR20 ;  /* 0x0000001425027c20 */ /* 0x000fe40008400000 */
[----:B------:R-:W4:Y:S03]  /*257e0*/  LDL.LU R37, [R1+0x2b8] ;  /* 0x0002b80001257983 */ /* 0x000f260000300800 */
[----:B-1----:R-:W-:Y:S01]  /*257f0*/  F2FP.SATFINITE.E4M3.F32.PACK_AB_MERGE_C R13, RZ, R2, RZ ;  /* 0x00000002ff0d723e */ /* 0x002fe200048070ff */
[----:B------:R-:W-:Y:S02]  /*25800*/  FMUL R3, R36, UR20 ;  /* 0x0000001424037c20 */ /* 0x000fe40008400000 */
[----:B------:R-:W4:Y:S01]  /*25810*/  LDL.LU R36, [R1+0x2bc] ;  /* 0x0002bc0001247983 */ /* 0x000f220000300800 */
[----:B--2---:R-:W-:-:S03]  /*25820*/  FMUL R2, R35, UR20 ;  /* 0x0000001423027c20 */ /* 0x004fc60008400000 */
[----:B------:R-:W2:Y:S02]  /*25830*/  LDL.LU R35, [R1+0x2c0] ;  /* 0x0002c00001237983 */ /* 0x000ea40000300800 */
[----:B0-----:R-:W-:Y:S01]  /*25840*/  F2FP.SATFINITE.E4M3.F32.PACK_AB_MERGE_C R7, RZ, R2, RZ ;  /* 0x00000002ff07723e */ /* 0x001fe200048070ff */
[----:B---3--:R-:W-:Y:S02]  /*25850*/  FMUL R4, R33, UR20 ;  /* 0x0000001421047c20 */ /* 0x008fe40008400000 */
[----:B------:R-:W3:Y:S01]  /*25860*/  LDL.LU R33, [R1+0x2c4] ;  /* 0x0002c40001217983 */ /* 0x000ee20000300800 */
[----:B----4-:R-:W-:-:S03]  /*25870*/  FMUL R2, R32, UR20 ;  /* 0x0000001420027c20 */ /* 0x010fc60008400000 */
[----:B------:R-:W4:Y:S01]  /*25880*/  LDL.LU R32, [R1+0x2c8] ;  /* 0x0002c80001207983 */ /* 0x000f220000300800 */
[C---:B------:R-:W-:Y:S02]  /*25890*/  ISETP.LT.OR P5, PT, R0.reuse, 0x19, !P0 ;  /* 0x000000190000780c */ /* 0x040fe400047a1670 */
[C---:B------:R-:W-:Y:S02]  /*258a0*/  ISETP.LT.OR P3, PT, R0.reuse, 0x21, !P1 ;  /* 0x000000210000780c */ /* 0x040fe40004f61670 */
[C---:B------:R-:W-:Y:S02]  /*258b0*/  ISETP.LT.OR P2, PT, R0.reuse, 0x22, !P1 ;  /* 0x000000220000780c */ /* 0x040fe40004f41670 */
[----:B------:R-:W-:Y:S02]  /*258c0*/  F2FP.SATFINITE.E4M3.F32.PACK_AB_MERGE_C R5, RZ, R5, RZ ;  /* 0x00000005ff05723e */ /* 0x000fe400048070ff */
[----:B------:R-:W-:-:S05]  /*258d0*/  ISETP.LT.OR P6, PT, R0, 0x22, !P0 ;  /* 0x000000220000780c */ /* 0x000fca00047c1670 */
[----:B------:R0:W-:Y:S01]  /*258e0*/  @!P5 STG.E.U8 desc[UR14][R28.64+0x18], R5 ;  /* 0x000018051c00d986 */ /* 0x0001e2000c10110e */
[----:B------:R-:W-:-:S03]  /*258f0*/  ISETP.LT.OR P5, PT, R0, 0x21, !P0 ;  /* 0x000000210000780c */ /* 0x000fc600047a1670 */
[----:B------:R-:W-:Y:S01]  /*25900*/  @!P3 STG.E.U8 desc[UR14][R30.64+0x20], R9 ;  /* 0x000020091e00b986 */ /* 0x000fe2000c10110e */
[----:B------:R-:W-:-:S03]  /*25910*/  ISETP.LT.OR P3, PT, R0, 0x29, !P1 ;  /* 0x000000290000780c */ /* 0x000fc60004f61670 */
[----:B------:R1:W-:Y:S01]  /*25920*/  @!P2 STG.E.U8 desc[UR14][R30.64+0x21], R11 ;  /* 0x0000210b1e00a986 */ /* 0x0003e2000c10110e */
[----:B------:R-:W-:Y:S02]  /*25930*/  ISETP.LT.OR P2, PT, R0, 0x2a, !P1 ;  /* 0x0000002a0000780c */ /* 0x000fe40004f41670 */
[----:B0-----:R-:W-:Y:S02]  /*25940*/  F2FP.SATFINITE.E4M3.F32.PACK_AB_MERGE_C R5, RZ, R3, RZ ;  /* 0x00000003ff05723e */ /* 0x001fe400048070ff */
[----:B-1----:R-:W-:Y:S01]  /*25950*/  F2FP.SATFINITE.E4M3.F32.PACK_AB_MERGE_C R11, RZ, R2, RZ ;  /* 0x00000002ff0b723e */ /* 0x002fe200048070ff */
[----:B------:R-:W-:Y:S02]  /*25960*/  FMUL R2, R40, UR20 ;  /* 0x0000001428027c20 */ /* 0x000fe40008400000 */
[----:B------:R-:W4:Y:S01]  /*25970*/  LDL.LU R40, [R1+0x2cc] ;  /* 0x0002cc0001287983 */ /* 0x000f220000300800 */
[----:B------:R-:W-:-:S03]  /*25980*/  F2FP.SATFINITE.E4M3.F32.PACK_AB_MERGE_C R9, RZ, R4, RZ ;  /* 0x00000004ff09723e */ /* 0x000fc600048070ff */
[----:B------:R-:W-:Y:S01]  /*25990*/  @!P6 STG.E.U8 desc[UR14][R28.64+0x21], R5 ;  /* 0x000021051c00e986 */ /* 0x000fe2000c10110e */
[----:B------:R-:W-:-:S03]  /*259a0*/  FMUL R3, R39, UR20 ;  /* 0x0000001427037c20 */ /* 0x000fc60008400000 */
[----:B------:R-:W4:Y:S01]  /*259b0*/  LDL.LU R39, [R1+0x2d0] ;  /* 0x0002d00001277983 */ /* 0x000f220000300800 */
[----:B------:R-:W-:-:S03]  /*259c0*/  ISETP.LT.OR P6, PT, R0, 0x2a, !P0 ;  /* 0x0000002a0000780c */ /* 0x000fc600047c1670 */
[----:B------:R-:W-:Y:S04]  /*259d0*/  @!P5 STG.E.U8 desc[UR14][R28.64+0x20], R13 ;  /* 0x0000200d1c00d986 */ /* 0x000fe8000c10110e */
[----:B------:R0:W-:Y:S04]  /*259e0*/  @!P3 STG.E.U8 desc[UR14][R30.64+0x28], R7 ;  /* 0x000028071e00b986 */ /* 0x0001e8000c10110e */
[----:B------:R1:W-:Y:S01]  /*259f0*/  @!P2 STG.E.U8 desc[UR14][R30.64+0x29], R9 ;  /* 0x000029091e00a986 */ /* 0x0003e2000c10110e */
[----:B0-----:R-:W-:Y:S02]  /*25a00*/  F2FP.SATFINITE.E4M3.F32.PACK_AB_MERGE_C R7, RZ, R2, RZ ;  /* 0x00000002ff07723e */ /* 0x001fe400048070ff */
[----:B-1----:R-:W-:-:S03]  /*25a10*/  F2FP.SATFINITE.E4M3.F32.PACK_AB_MERGE_C R9, RZ, R3, RZ ;  /* 0x00000003ff09723e */ /* 0x002fc600048070ff */
[----:B------:R0:W-:Y:S01]  /*25a20*/  @!P6 STG.E.U8 desc[UR14][R28.64+0x29], R7 ;  /* 0x000029071c00e986 */ /* 0x0001e2000c10110e */
[----:B------:R-:W-:-:S03]  /*25a30*/  FMUL R4, R38, UR20 ;  /* 0x0000001426047c20 */ /* 0x000fc60008400000 */
[----:B------:R-:W4:Y:S02]  /*25a40*/  LDL.LU R38, [R1+0x2d4] ;  /* 0x0002d40001267983 */ /* 0x000f240000300800 */
[----:B------:R-:W-:Y:S01]  /*25a50*/  F2FP.SATFINITE.E4M3.F32.PACK_AB_MERGE_C R13, RZ, R4, RZ ;  /* 0x00000004ff0d723e */ /* 0x000fe200048070ff */
        /* <DEDUP_REMOVED lines=21> */
[----:B------:R-:W-:Y:S02]  /*25bb0*/  F2FP.SATFINITE.E4M3.F32.PACK_AB_MERGE_C R5, RZ, R5, RZ ;  /* 0x00000005ff05723e */ /* 0x000fe400048070ff */
[----:B0-----:R-:W-:Y:S02]  /*25bc0*/  F2FP.SATFINITE.E4M3.F32.PACK_AB_MERGE_C R13, RZ, R2, RZ ;  /* 0x00000002ff0d723e */ /* 0x001fe400048070ff */
[----:B-1----:R-:W-:Y:S01]  /*25bd0*/  F2FP.SATFINITE.E4M3.F32.PACK_AB_MERGE_C R9, RZ, R3, RZ ;  /* 0x00000003ff09723e */ /* 0x002fe200048070ff */
[----:B------:R-:W-:Y:S02]  /*25be0*/  FMUL R3, R40, UR20 ;  /* 0x0000001428037c20 */ /* 0x000fe40008400000 */
[----:B------:R-:W4:Y:S01]  /*25bf0*/  LDL.LU R40, [R1+0x2ec] ;  /* 0x0002ec0001287983 */ /* 0x000f220000300800 */
[----:B------:R-:W-:Y:S01]  /*25c00*/  F2FP.SATFINITE.E4M3.F32.PACK_AB_MERGE_C R11, RZ, R4, RZ ;  /* 0x00000004ff0b723e */ /* 0x000fe200048070ff */
[----:B------:R-:W-:-:S02]  /*25c10*/  FMUL R2, R39, UR20 ;  /* 0x0000001427027c20 */ /* 0x000fc40008400000 */
[----:B------:R-:W4:Y:S04]  /*25c20*/  LDL.LU R39, [R1+0x2f0] ;  /* 0x0002f00001277983 */ /* 0x000f280000300800 */
[----:B------:R0:W-:Y:S01]  /*25c30*/  @!P6 STG.E.U8 desc[UR14][R28.64+0x31], R7 ;  /* 0x000031071c00e986 */ /* 0x0001e2000c10110e */
[----:B------:R-:W-:-:S03]  /*25c40*/  ISETP.LT.OR P6, PT, R0, 0x3a, !P0 ;  /* 0x0000003a0000780c */ /* 0x000fc600047c1670 */
[----:B------:R1:W-:Y:S01]  /*25c50*/  @!P5 STG.E.U8 desc[UR14][R28.64+0x30], R5 ;  /* 0x000030051c00d986 */ /* 0x0003e2000c10110e */
[----:B0-----:R-:W-:-:S03]  /*25c60*/  F2FP.SATFINITE.E4M3.F32.PACK_AB_MERGE_C R7, RZ, R2, RZ ;  /* 0x00000002ff07723e */ /* 0x001fc600048070ff */
[----:B------:R-:W-:Y:S01]  /*25c70*/  @!P2 STG.E.U8 desc[UR14][R30.64+0x39], R11 ;  /* 0x0000390b1e00a986 */ /* 0x000fe2000c10110e */
[----:B-1----:R-:W-:-:S03]  /*25c80*/  F2FP.SATFINITE.E4M3.F32.PACK_AB_MERGE_C R5, RZ, R3, RZ ;  /* 0x00000003ff05723e */ /* 0x002fc600048070ff */
[----:B------:R0:W-:Y:S04]  /*25c90*/  @!P3 STG.E.U8 desc[UR14][R30.64+0x38], R9 ;  /* 0x000038091e00b986 */ /* 0x0001e8000c10110e */
[----:B------:R4:W-:Y:S01]  /*25ca0*/  @!P6 STG.E.U8 desc[UR14][R28.64+0x39], R5 ;  /* 0x000039051c00e986 */ /* 0x0009e2000c10110e */
[----:B------:R-:W-:-:S03]  /*25cb0*/  FMUL R4, R38, UR20 ;  /* 0x0000001426047c20 */ /* 0x000fc60008400000 */
[----:B------:R-:W4:Y:S02]  /*25cc0*/  LDL.LU R38, [R1+0x2f4] ;  /* 0x0002f40001267983 */ /* 0x000f240000300800 */
[----:B0-----:R-:W-:Y:S01]  /*25cd0*/  F2FP.SATFINITE.E4M3.F32.PACK_AB_MERGE_C R9, RZ, R4, RZ ;  /* 0x00000004ff09723e */ /* 0x001fe200048070ff */
        /* <DEDUP_REMOVED lines=26> */
[----:B------:R0:W-:Y:S01]  /*25e80*/  @!P6 STG.E.U8 desc[UR14][R28.64+0x41], R7 ;  /* 0x000041071c00e986 */ /* 0x0001e2000c10110e */
[----:B------:R-:W-:-:S03]  /*25e90*/  FMUL R3, R39, UR20 ;  /* 0x0000001427037c20 */ /* 0x000fc60008400000 */
[----:B------:R-:W4:Y:S01]  /*25ea0*/  LDL.LU R39, [R1+0x310] ;  /* 0x0003100001277983 */ /* 0x000f220000300800 */
[----:B------:R-:W-:Y:S02]  /*25eb0*/  ISETP.LT.OR P6, PT, R0, 0x4a, !P0 ;  /* 0x0000004a0000780c */ /* 0x000fe400047c1670 */
[----:B0-----:R-:W-:Y:S01]  /*25ec0*/  F2FP.SATFINITE.E4M3.F32.PACK_AB_MERGE_C R7, RZ, R2, RZ ;  /* 0x00000002ff07723e */ /* 0x001fe200048070ff */
        /* <DEDUP_REMOVED lines=155> */
[----:B------:R-:W-:Y:S01]  /*26880*/  F2FP.SATFINITE.E4M3.F32.PACK_AB_MERGE_C R9, RZ, R4, RZ ;  /* 0x00000004ff09723e */ /* 0x000fe200048070ff */
[----:B------:R-:W-:-:S02]  /*26890*/  FMUL R3, R39, UR20 ;  /* 0x0000001427037c20 */ /* 0x000fc40008400000 */
[----:B------:R-:W4:Y:S04]  /*268a0*/  LDL.LU R39, [R1+0x390] ;  /* 0x0003900001277983 */ /* 0x000f280000300800 */
[----:B------:R-:W-:Y:S04]  /*268b0*/  @!P6 STG.E.U8 desc[UR14][R28.64+0x81], R5 ;  /* 0x000081051c00e986 */ /* 0x000fe8000c10110e */
[----:B------:R-:W-:Y:S04]  /*268c0*/  @!P5 STG.E.U8 desc[UR14][R28.64+0x80], R13 ;  /* 0x0000800d1c00d986 */ /* 0x000fe8000c10110e */
[----:B------:R0:W-:Y:S04]  /*268d0*/  @!P3 STG.E.U8 desc[UR14][R30.64+0x88], R7 ;  /* 0x000088071e00b986 */ /* 0x0001e8000c10110e */
[----:B------:R1:W-:Y:S01]  /*268e0*/  @!P2 STG.E.U8 desc[UR14][R30.64+0x89], R9 ;  /* 0x000089091e00a986 */ /* 0x0003e2000c10110e */
[----:B0-----:R-:W-:-:S02]  /*268f0*/  F2FP.SATFINITE.E4M3.F32.PACK_AB_MERGE_C R7, RZ, R2, RZ ;  /* 0x00000002ff07723e */ /* 0x001fc400048070ff */
[----:B-1----:R-:W-:Y:S01]  /*26900*/  F2FP.SATFINITE.E4M3.F32.PACK_AB_MERGE_C R9, RZ, R3, RZ ;  /* 0x00000003ff09723e */ /* 0x002fe200048070ff */
[----:B------:R-:W-:Y:S02]  /*26910*/  FMUL R4, R38, UR20 ;  /* 0x0000001426047c20 */ /* 0x000fe40008400000 */
[----:B------:R-:W4:Y:S03]  /*26920*/  LDL.LU R38, [R1+0x394] ;  /* 0x0003940001267983 */ /* 0x000f260000300800 */
[----:B------:R-:W-:Y:S01]  /*26930*/  F2FP.SATFINITE.E4M3.F32.PACK_AB_MERGE_C R13, RZ, R4, RZ ;  /* 0x00000004ff0d723e */ /* 0x000fe200048070ff */
[----:B------:R-:W-:Y:S02]  /*26940*/  FMUL R5, R37, UR20 ;  /* 0x0000001425057c20 */ /* 0x000fe40008400000 */
[----:B------:R-:W4:Y:S01]  /*26950*/  LDL.LU R37, [R1+0x398] ;  /* 0x0003980001257983 */ /* 0x000f220000300800 */
[----:B------:R-:W-:-:S03]  /*26960*/  FMUL R2, R36, UR20 ;  /* 0x0000001424027c20 */ /* 0x000fc60008400000 */
[----:B------:R-:W4:Y:S01]  /*26970*/  LDL.LU R36, [R1+0x39c] ;  /* 0x00039c0001247983 */ /* 0x000f220000300800 */
[----:B--2---:R-:W-:-:S03]  /*26980*/  FMUL R3, R35, UR20 ;  /* 0x0000001423037c20 */ /* 0x004fc60008400000 */
[----:B------:R-:W2:Y:S01]  /*26990*/  LDL.LU R35, [R1+0x3a0] ;  /* 0x0003a00001237983 */ /* 0x000ea20000300800 */
        /* <DEDUP_REMOVED lines=9> */
[----:B------:R0:W-:Y:S01]  /*26a30*/  @!P6 STG.E.U8 desc[UR14][R28.64+0x89], R7 ;  /* 0x000089071c00e986 */ /* 0x0001e2000c10110e */
[----:B------:R-:W-:-:S03]  /*26a40*/  ISETP.LT.OR P6, PT, R0, 0x92, !P0 ;  /* 0x000000920000780c */ /* 0x000fc600047c1670 */
[----:B------:R-:W-:Y:S01]  /*26a50*/  @!P5 STG.E.U8 desc[UR14][R28.64+0x88], R11 ;  /* 0x0000880b1c00d986 */ /* 0x000fe2000c10110e */
[----:B------:R-:W-:-:S03]  /*26a60*/  ISETP.LT.OR P5, PT, R0, 0x91, !P0 ;  /* 0x000000910000780c */ /* 0x000fc600047a1670 */
[----:B------:R1:W-:Y:S01]  /*26a70*/  @!P3 STG.E.U8 desc[UR14][R30.64+0x90], R9 ;  /* 0x000090091e00b986 */ /* 0x0003e2000c10110e */
[C---:B------:R-:W-:Y:S02]  /*26a80*/  ISETP.LT.OR P3, PT, R0.reuse, 0x99, !P1 ;  /* 0x000000990000780c */ /* 0x040fe40004f61670 */
[----:B0-----:R-:W-:Y:S01]  /*26a90*/  F2FP.SATFINITE.E4M3.F32.PACK_AB_MERGE_C R7, RZ, R2, RZ ;  /* 0x00000002ff07723e */ /* 0x001fe200048070ff */
[----:B------:R-:W-:Y:S01]  /*26aa0*/  @!P2 STG.E.U8 desc[UR14][R30.64+0x91], R13 ;  /* 0x0000910d1e00a986 */ /* 0x000fe2000c10110e */
[----:B------:R-:W-:Y:S02]  /*26ab0*/  ISETP.LT.OR P2, PT, R0, 0x9a, !P1 ;  /* 0x0000009a0000780c */ /* 0x000fe40004f41670 */
        /* <DEDUP_REMOVED lines=86> */
[----:B------:R0:W-:Y:S01]  /*27020*/  @!P6 STG.E.U8 desc[UR14][R28.64+0xb1], R7 ;  /* 0x0000b1071c00e986 */ /* 0x0001e2000c10110e */
[----:B------:R-:W-:-:S03]  /*27030*/  ISETP.LT.OR P6, PT, R0, 0xba, !P0 ;  /* 0x000000ba0000780c */ /* 0x000fc600047c1670 */
[----:B------:R-:W4:Y:S04]  /*27040*/  LDL.LU R39, [R1+0x3f0] ;  /* 0x0003f00001277983 */ /* 0x000f280000300800 */
        /* <DEDUP_REMOVED lines=33> */
[----:B------:R0:W-:Y:S01]  /*27260*/  @!P6 STG.E.U8 desc[UR14][R28.64+0xc1], R7 ;  /* 0x0000c1071c00e986 */ /* 0x0001e2000c10110e */
[----:B------:R-:W-:-:S03]  /*27270*/  ISETP.LT.OR P6, PT, R0, 0xca, !P0 ;  /* 0x000000ca0000780c */ /* 0x000fc600047c1670 */
[----:B------:R-:W4:Y:S01]  /*27280*/  LDL.LU R40, [R1+0x40c] ;  /* 0x00040c0001287983 */ /* 0x000f220000300800 */
[----:B------:R-:W-:Y:S01]  /*27290*/  F2FP.SATFINITE.E4M3.F32.PACK_AB_MERGE_C R13, RZ, R4, RZ ;  /* 0x00000004ff0d723e */ /* 0x000fe200048070ff */
        /* <DEDUP_REMOVED lines=24> */
[C---:B------:R-:W-:Y:S01]  /*27420*/  ISETP.LT.OR P3, PT, R0.reuse, 0xd1, !P1 ;  /* 0x000000d10000780c */ /* 0x040fe20004f61670 */
[----:B------:R-:W4:Y:S01]  /*27430*/  LDL.LU R42, [R1+0x42c] ;  /* 0x00042c00012a7983 */ /* 0x000f220000300800 */
[C---:B------:R-:W-:Y:S02]  /*27440*/  ISETP.LT.OR P2, PT, R0.reuse, 0xd2, !P1 ;  /* 0x000000d20000780c */ /* 0x040fe40004f41670 */
[----:B------:R-:W-:Y:S02]  /*27450*/  ISETP.LT.OR P6, PT, R0, 0xd2, !P0 ;  /* 0x000000d20000780c */ /* 0x000fe400047c1670 */
[----:B------:R-:W-:-:S05]  /*27460*/  F2FP.SATFINITE.E4M3.F32.PACK_AB_MERGE_C R5, RZ, R5, RZ ;  /* 0x00000005ff05723e */ /* 0x000fca00048070ff */
[----:B------:R0:W-:Y:S01]  /*27470*/  @!P5 STG.E.U8 desc[UR14][R28.64+0xc8], R5 ;  /* 0x0000c8051c00d986 */ /* 0x0001e2000c10110e */
[----:B------:R-:W-:-:S03]  /*27480*/  ISETP.LT.OR P5, PT, R0, 0xd1, !P0 ;  /* 0x000000d10000780c */ /* 0x000fc600047a1670 */
[----:B------:R-:W-:Y:S01]  /*27490*/  @!P3 STG.E.U8 desc[UR14][R30.64+0xd0], R9 ;  /* 0x0000d0091e00b986 */ /* 0x000fe2000c10110e */
[----:B------:R-:W-:-:S03]  /*274a0*/  ISETP.LT.OR P3, PT, R0, 0xd9, !P1 ;  /* 0x000000d90000780c */ /* 0x000fc60004f61670 */
[----:B------:R1:W-:Y:S01]  /*274b0*/  @!P2 STG.E.U8 desc[UR14][R30.64+0xd1], R11 ;  /* 0x0000d10b1e00a986 */ /* 0x0003e2000c10110e */
[----:B0-----:R-:W-:Y:S02]  /*274c0*/  F2FP.SATFINITE.E4M3.F32.PACK_AB_MERGE_C R5, RZ, R3, RZ ;  /* 0x00000003ff05723e */ /* 0x001fe400048070ff */
[----:B------:R-:W-:-:S03]  /*274d0*/  ISETP.LT.OR P2, PT, R0, 0xda, !P1 ;  /* 0x000000da0000780c */ /* 0x000fc60004f41670 */
[----:B------:R-:W-:Y:S01]  /*274e0*/  @!P6 STG.E.U8 desc[UR14][R28.64+0xd1], R5 ;  /* 0x0000d1051c00e986 */ /* 0x000fe2000c10110e */
[----:B-1----:R-:W-:Y:S02]  /*274f0*/  F2FP.SATFINITE.E4M3.F32.PACK_AB_MERGE_C R11, RZ, R2, RZ ;  /* 0x00000002ff0b723e */ /* 0x002fe400048070ff */
[----:B------:R-:W-:Y:S01]  /*27500*/  ISETP.LT.OR P6, PT, R0, 0xda, !P0 ;  /* 0x000000da0000780c */ /* 0x000fe200047c1670 */
[----:B------:R-:W-:Y:S02]  /*27510*/  FMUL R2, R40, UR20 ;  /* 0x0000001428027c20 */ /* 0x000fe40008400000 */
[----:B------:R-:W4:Y:S01]  /*27520*/  LDL.LU R40, [R1+0x430] ;  /* 0x0004300001287983 */ /* 0x000f220000300800 */
[----:B------:R-:W-:-:S03]  /*27530*/  FMUL R3, R39, UR20 ;  /* 0x0000001427037c20 */ /* 0x000fc60008400000 */
[----:B------:R-:W4:Y:S01]  /*27540*/  LDL.LU R39, [R1+0x434] ;  /* 0x0004340001277983 */ /* 0x000f220000300800 */
[----:B------:R-:W-:-:S03]  /*27550*/  F2FP.SATFINITE.E4M3.F32.PACK_AB_MERGE_C R9, RZ, R4, RZ ;  /* 0x00000004ff09723e */ /* 0x000fc600048070ff */
        /* <DEDUP_REMOVED lines=13> */
[----:B--2---:R-:W-:Y:S01]  /*27630*/  FMUL R3, R35, UR20 ;  /* 0x0000001423037c20 */ /* 0x004fe20008400000 */
[----:B0-----:R-:W-:Y:S02]  /*27640*/  F2FP.SATFINITE.E4M3.F32.PACK_AB_MERGE_C R7, RZ, R2, RZ ;  /* 0x00000002ff07723e */ /* 0x001fe400048070ff */
        /* <DEDUP_REMOVED lines=15> */
[----:B------:R-:W-:Y:S02]  /*27740*/  F2FP.SATFINITE.E4M3.F32.PACK_AB_MERGE_C R5, RZ, R5, RZ ;  /* 0x00000005ff05723e */ /* 0x000fe400048070ff */
[----:B0-----:R-:W-:Y:S01]  /*27750*/  F2FP.SATFINITE.E4M3.F32.PACK_AB_MERGE_C R11, RZ, R4, RZ ;  /* 0x00000004ff0b723e */ /* 0x001fe200048070ff */
[----:B------:R0:W-:Y:S01]  /*27760*/  @!P6 STG.E.U8 desc[UR14][R28.64+0xe1], R7 ;  /* 0x0000e1071c00e986 */ /* 0x0001e2000c10110e */
[C---:B------:R-:W-:Y:S02]  /*27770*/  ISETP.LT.OR P6, PT, R0.reuse, 0xea, !P0 ;  /* 0x000000ea0000780c */ /* 0x040fe400047c1670 */
[----:B-1----:R-:W-:Y:S01]  /*27780*/  F2FP.SATFINITE.E4M3.F32.PACK_AB_MERGE_C R9, RZ, R3, RZ ;  /* 0x00000003ff09723e */ /* 0x002fe200048070ff */
[----:B------:R1:W-:Y:S01]  /*27790*/  @!P5 STG.E.U8 desc[UR14][R28.64+0xe0], R5 ;  /* 0x0000e0051c00d986 */ /* 0x0003e2000c10110e */
[----:B------:R-:W-:-:S03]  /*277a0*/  ISETP.LT.OR P5, PT, R0, 0xe9, !P0 ;  /* 0x000000e90000780c */ /* 0x000fc600047a1670 */
[----:B------:R-:W-:Y:S01]  /*277b0*/  @!P2 STG.E.U8 desc[UR14][R30.64+0xe9], R11 ;  /* 0x0000e90b1e00a986 */ /* 0x000fe2000c10110e */
[----:B------:R-:W-:Y:S01]  /*277c0*/  ISETP.LT.OR P2, PT, R0, 0xf2, !P1 ;  /* 0x000000f20000780c */ /* 0x000fe20004f41670 */
[----:B------:R-:W-:Y:S02]  /*277d0*/  FMUL R3, R42, UR20 ;  /* 0x000000142a037c20 */ /* 0x000fe40008400000 */
[----:B------:R1:W-:Y:S01]  /*277e0*/  @!P3 STG.E.U8 desc[UR14][R30.64+0xe8], R9 ;  /* 0x0000e8091e00b986 */ /* 0x0003e2000c10110e */
[----:B------:R-:W-:Y:S02]  /*277f0*/  ISETP.LT.OR P3, PT, R0, 0xf1, !P1 ;  /* 0x000000f10000780c */ /* 0x000fe40004f61670 */
[----:B------:R-:W-:Y:S01]  /*27800*/  F2FP.SATFINITE.E4M3.F32.PACK_AB_MERGE_C R13, RZ, R2, RZ ;  /* 0x00000002ff0d723e */ /* 0x000fe200048070ff */
[----:B------:R-:W-:Y:S01]  /*27810*/  FMUL R4, R39, UR20 ;  /* 0x0000001427047c20 */ /* 0x000fe20008400000 */
[----:B------:R-:W-:Y:S01]  /*27820*/  FMUL R2, R40, UR20 ;  /* 0x0000001428027c20 */ /* 0x000fe20008400000 */
[----:B------:R-:W-:-:S03]  /*27830*/  F2FP.SATFINITE.E4M3.F32.PACK_AB_MERGE_C R3, RZ, R3, RZ ;  /* 0x00000003ff03723e */ /* 0x000fc600048070ff */
[----:B0-----:R-:W-:Y:S02]  /*27840*/  F2FP.SATFINITE.E4M3.F32.PACK_AB_MERGE_C R7, RZ, R4, RZ ;  /* 0x00000004ff07723e */ /* 0x001fe400048070ff */
[----:B-1----:R-:W-:Y:S01]  /*27850*/  F2FP.SATFINITE.E4M3.F32.PACK_AB_MERGE_C R5, RZ, R2, RZ ;  /* 0x00000002ff05723e */ /* 0x002fe200048070ff */
[----:B------:R-:W-:Y:S01]  /*27860*/  @!P5 STG.E.U8 desc[UR14][R28.64+0xe8], R13 ;  /* 0x0000e80d1c00d986 */ /* 0x000fe2000c10110e */
[----:B------:R-:W-:-:S03]  /*27870*/  ISETP.LT.OR P5, PT, R0, 0xf1, !P0 ;  /* 0x000000f10000780c */ /* 0x000fc600047a1670 */
[----:B------:R2:W-:Y:S01]  /*27880*/  @!P6 STG.E.U8 desc[UR14][R28.64+0xe9], R3 ;  /* 0x0000e9031c00e986 */ /* 0x0005e2000c10110e */
[----:B------:R-:W-:-:S03]  /*27890*/  ISETP.LT.OR P6, PT, R0, 0xf2, !P0 ;  /* 0x000000f20000780c */ /* 0x000fc600047c1670 */
[----:B------:R0:W-:Y:S01]  /*278a0*/  @!P2 STG.E.U8 desc[UR14][R30.64+0xf1], R7 ;  /* 0x0000f1071e00a986 */ /* 0x0001e2000c10110e */
[C---:B------:R-:W-:Y:S02]  /*278b0*/  ISETP.LT.OR P2, PT, R0.reuse, 0xf9, !P1 ;  /* 0x000000f90000780c */ /* 0x040fe40004f41670 */
[C---:B------:R-:W-:Y:S01]  /*278c0*/  ISETP.LT.OR P1, PT, R0.reuse, 0xfa, !P1 ;  /* 0x000000fa0000780c */ /* 0x040fe20004f21670 */
[----:B------:R4:W-:Y:S01]  /*278d0*/  @!P3 STG.E.U8 desc[UR14][R30.64+0xf0], R5 ;  /* 0x0000f0051e00b986 */ /* 0x0009e2000c10110e */
[C---:B------:R-:W-:Y:S02]  /*278e0*/  ISETP.LT.OR P3, PT, R0.reuse, 0xf9, !P0 ;  /* 0x000000f90000780c */ /* 0x040fe40004761670 */
[----:B------:R-:W-:Y:S01]  /*278f0*/  ISETP.LT.OR P0, PT, R0, 0xfa, !P0 ;  /* 0x000000fa0000780c */ /* 0x000fe20004701670 */
[----:B------:R-:W-:-:S05]  /*27900*/  FMUL R2, R38, UR20 ;  /* 0x0000001426027c20 */ /* 0x000fca0008400000 */
[----:B------:R-:W-:-:S05]  /*27910*/  F2FP.SATFINITE.E4M3.F32.PACK_AB_MERGE_C R9, RZ, R2, RZ ;  /* 0x00000002ff09723e */ /* 0x000fca00048070ff */
[----:B------:R1:W-:Y:S01]  /*27920*/  @!P5 STG.E.U8 desc[UR14][R28.64+0xf0], R9 ;  /* 0x0000f0091c00d986 */ /* 0x0003e2000c10110e */
[----:B------:R-:W-:Y:S01]  /*27930*/  FMUL R0, R37, UR20 ;  /* 0x0000001425007c20 */ /* 0x000fe20008400000 */
[----:B------:R-:W-:Y:S01]  /*27940*/  FMUL R2, R36, UR20 ;  /* 0x0000001424027c20 */ /* 0x000fe20008400000 */
[----:B--2---:R-:W-:-:S03]  /*27950*/  FMUL R3, R35, UR20 ;  /* 0x0000001423037c20 */ /* 0x004fc60008400000 */
[----:B0-----:R-:W-:Y:S02]  /*27960*/  F2FP.SATFINITE.E4M3.F32.PACK_AB_MERGE_C R7, RZ, R0, RZ ;  /* 0x00000000ff07723e */ /* 0x001fe400048070ff */
[----:B------:R-:W-:Y:S02]  /*27970*/  F2FP.SATFINITE.E4M3.F32.PACK_AB_MERGE_C R11, RZ, R2, RZ ;  /* 0x00000002ff0b723e */ /* 0x000fe400048070ff */
[----:B------:R-:W-:Y:S01]  /*27980*/  F2FP.SATFINITE.E4M3.F32.PACK_AB_MERGE_C R3, RZ, R3, RZ ;  /* 0x00000003ff03723e */ /* 0x000fe200048070ff */
[----:B------:R1:W-:Y:S04]  /*27990*/  @!P6 STG.E.U8 desc[UR14][R28.64+0xf1], R7 ;  /* 0x0000f1071c00e986 */ /* 0x0003e8000c10110e */
[----:B------:R1:W-:Y:S04]  /*279a0*/  @!P2 STG.E.U8 desc[UR14][R30.64+0xf8], R11 ;  /* 0x0000f80b1e00a986 */ /* 0x0003e8000c10110e */
[----:B------:R1:W-:Y:S01]  /*279b0*/  @!P1 STG.E.U8 desc[UR14][R30.64+0xf9], R3 ;  /* 0x0000f9031e009986 */ /* 0x0003e2000c10110e */
[----:B---3--:R-:W-:Y:S01]  /*279c0*/  FMUL R4, R33, UR20 ;  /* 0x0000001421047c20 */ /* 0x008fe20008400000 */
[----:B----4-:R-:W-:-:S04]  /*279d0*/  FMUL R5, R32, UR20 ;  /* 0x0000001420057c20 */ /* 0x010fc80008400000 */
[----:B------:R-:W-:Y:S02]  /*279e0*/  F2FP.SATFINITE.E4M3.F32.PACK_AB_MERGE_C R13, RZ, R4, RZ ;  /* 0x00000004ff0d723e */ /* 0x000fe400048070ff */
[----:B------:R-:W-:-:S03]  /*279f0*/  F2FP.SATFINITE.E4M3.F32.PACK_AB_MERGE_C R5, RZ, R5, RZ ;  /* 0x00000005ff05723e */ /* 0x000fc600048070ff */
[----:B------:R1:W-:Y:S04]  /*27a00*/  @!P3 STG.E.U8 desc[UR14][R28.64+0xf8], R13 ;  /* 0x0000f80d1c00b986 */ /* 0x0003e8000c10110e */
[----:B------:R1:W-:Y:S02]  /*27a10*/  @!P0 STG.E.U8 desc[UR14][R28.64+0xf9], R5 ;  /* 0x0000f9051c008986 */ /* 0x0003e4000c10110e */
.L_x_545:
[----:B------:R-:W-:Y:S05]  /*27a20*/  BSYNC B0 ;  /* 0x0000000000007941 */ /* 0x000fea0003800000 */
.L_x_31:
[----:B-12--5:R-:W2:Y:S04]  /*27a30*/  LDL.LU R3, [R1+0x450] ;  /* 0x0004500001037983 */ /* 0x026ea80000300800 */
[----:B------:R-:W2:Y:S01]  /*27a40*/  LDL.LU R2, [R1+0x454] ;  /* 0x0004540001027983 */ /* 0x000ea20000300800 */
[----:B------:R-:W-:Y:S01]  /*27a50*/  ULDC UR6, c[0x0][0xc] ;  /* 0x0000030000067ab9 */ /* 0x000fe20000000800 */
[----:B------:R-:W-:Y:S01]  /*27a60*/  ULDC UR7, c[0x0][0x10] ;  /* 0x0000040000077ab9 */ /* 0x000fe20000000800 */
[----:B---34-:R-:W2:Y:S01]  /*27a70*/  LDC R5, c[0x0][0x14] ;  /* 0x00000500ff057b82 */ /* 0x018ea20000000800 */
[----:B------:R-:W-:Y:S01]  /*27a80*/  UIMAD.WIDE.U32 UR6, UR6, UR7, URZ ;  /* 0x00000007060672a5 */ /* 0x000fe2000f8e003f */
[----:B------:R-:W-:Y:S01]  /*27a90*/  PRMT R0, RZ, 0x7610, R0 ;  /* 0x00007610ff007816 */ /* 0x000fe20000000000 */
[----:B------:R-:W-:-:S04]  /*27aa0*/  UMOV UR9, 0xffffffff ;  /* 0xffffffff00097882 */ /* 0x000fc80000000000 */
[----:B--2---:R-:W-:-:S04]  /*27ab0*/  IMAD.WIDE.U32 R2, R5, UR6, R2 ;  /* 0x0000000605027c25 */ /* 0x004fc8000f8e0002 */
[----:B------:R-:W-:Y:S01]  /*27ac0*/  IMAD R5, R5, UR7, RZ ;  /* 0x0000000705057c24 */ /* 0x000fe2000f8e02ff */
[----:B------:R-:W-:Y:S01]  /*27ad0*/  ULDC.64 UR6, c[0x0][0x650] ;  /* 0x0001940000067ab9 */ /* 0x000fe20000000a00 */
[----:B------:R-:W-:Y:S01]  /*27ae0*/  IMAD.MOV.U32 R11, RZ, RZ, R2 ;  /* 0x000000ffff0b7224 */ /* 0x000fe200078e0002 */
[----:B------:R-:W-:Y:S01]  /*27af0*/  ISETP.GE.U32.AND P0, PT, R2, UR6, PT ;  /* 0x0000000602007c0c */ /* 0x000fe2000bf06070 */
[----:B------:R-:W-:Y:S02]  /*27b00*/  IMAD.IADD R13, R3, 0x1, R5 ;  /* 0x00000001030d7824 */ /* 0x000fe400078e0205 */
[----:B------:R-:W-:-:S03]  /*27b10*/  IMAD.MOV.U32 R2, RZ, RZ, -0x1 ;  /* 0xffffffffff027424 */ /* 0x000fc600078e00ff */
[----:B------:R1:W-:Y:S01]  /*27b20*/  STL [R1+0x450], R13 ;  /* 0x0004500d01007387 */ /* 0x0003e20000100800 */
[----:B------:R-:W-:-:S03]  /*27b30*/  ISETP.GE.U32.AND.EX P0, PT, R13, UR7, PT, P0 ;  /* 0x000000070d007c0c */ /* 0x000fc6000bf06100 */
[----:B------:R1:W-:Y:S04]  /*27b40*/  STL [R1+0x454], R11 ;  /* 0x0004540b01007387 */ /* 0x0003e80000100800 */
[----:B------:R1:W-:Y:S06]  /*27b50*/  STL [R1+0x458], R2 ;  /* 0x0004580201007387 */ /* 0x0003ec0000100800 */
[----:B------:R-:W-:Y:S05]  /*27b60*/  @P0 BRA `(.L_x_546) ;  /* 0x0000000400740947 */ /* 0x000fea0003800000 */
[----:B------:R-:W2:Y:S01]  /*27b70*/  S2R R8, SR_CTAID.X ;  /* 0x0000000000087919 */ /* 0x000ea20000002500 */
[----:B------:R-:W-:Y:S01]  /*27b80*/  ULDC.64 UR18, c[0x0][0x628] ;  /* 0x00018a0000127ab9 */ /* 0x000fe20000000a00 */
[----:B------:R-:W3:Y:S01]  /*27b90*/  LDC R9, c[0x0][0x144] ;  /* 0x00005100ff097b82 */ /* 0x000ee20000000800 */
[----:B------:R-:W-:Y:S01]  /*27ba0*/  ULDC UR6, c[0x0][0x150] ;  /* 0x0000540000067ab9 */ /* 0x000fe20000000800 */
[----:B------:R-:W4:Y:S01]  /*27bb0*/  S2R R12, SR_CTAID.Y ;  /* 0x00000000000c7919 */ /* 0x000f220000002600 */
[----:B------:R-:W-:Y:S01]  /*27bc0*/  ISETP.NE.U32.AND P0, PT, RZ, UR18, PT ;  /* 0x00000012ff007c0c */ /* 0x000fe2000bf05070 */
[----:B------:R-:W-:Y:S01]  /*27bd0*/  ULDC UR23, c[0x0][0x630] ;  /* 0x00018c0000177ab9 */ /* 0x000fe20000000800 */
[----:B------:R-:W-:Y:S02]  /*27be0*/  R2UR UR16, R11 ;  /* 0x000000000b1072ca */ /* 0x000fe400000e0000 */
[----:B------:R-:W-:Y:S01]  /*27bf0*/  ISETP.NE.AND.EX P0, PT, RZ, UR19, PT, P0 ;  /* 0x00000013ff007c0c */ /* 0x000fe2000bf05300 */
[----:B0-----:R-:W0:Y:S01]  /*27c00*/  LDC.64 R6, c[0x0][0x620] ;  /* 0x00018800ff067b82 */ /* 0x001e220000000a00 */
[----:B------:R-:W-:-:S02]  /*27c10*/  R2UR UR17, R13 ;  /* 0x000000000d1172ca */ /* 0x000fc400000e0000 */
[----:B--2---:R-:W-:-:S05]  /*27c20*/  I2FP.F32.U32 R0, R8 ;  /* 0x0000000800007245 */ /* 0x004fca0000201000 */
[----:B------:R-:W-:-:S06]  /*27c30*/  FMUL R0, R0, UR6 ;  /* 0x0000000600007c20 */ /* 0x000fcc0008400000 */
[----:B------:R-:W2:Y:S01]  /*27c40*/  F2I.U32.TRUNC.NTZ R0, R0 ;  /* 0x0000000000007305 */ /* 0x000ea2000020f000 */
[----:B----4-:R-:W-:Y:S05]  /*27c50*/  @!P0 BRA `(.L_x_547) ;  /* 0x0000000000308947 */ /* 0x010fea0003800000 */
        /* <DEDUP_REMOVED lines=12> */
.L_x_547:
[----:B------:R-:W-:Y:S01]  /*27d20*/  USHF.R.U64 UR9, UR16, UR23, UR17 ;  /* 0x0000001710097299 */ /* 0x000fe20008001211 */
[----:B------:R-:W4:Y:S01]  /*27d30*/  LDC.64 R22, c[0x0][0x640] ;  /* 0x00019000ff167b82 */ /* 0x000f220000000a00 */
[----:B------:R-:W-:Y:S01]  /*27d40*/  USHF.R.U32.HI UR6, URZ, UR23, UR17 ;  /* 0x000000173f067299 */ /* 0x000fe20008011611 */
[----:B--2---:R-:W-:Y:S02]  /*27d50*/  IMAD.MOV R10, RZ, RZ, -R0 ;  /* 0x000000ffff0a7224 */ /* 0x004fe400078e0a00 */
[----:B-1----:R-:W-:Y:S01]  /*27d60*/  IMAD.MOV.U32 R2, RZ, RZ, R11 ;  /* 0x000000ffff027224 */ /* 0x002fe200078e000b */
[----:B------:R-:W-:Y:S01]  /*27d70*/  IADD3 R5, P0, RZ, -UR9, RZ ;  /* 0x80000009ff057c10 */ /* 0x000fe2000ff1e0ff */
[----:B---3--:R-:W-:Y:S02]  /*27d80*/  IMAD R18, R9, R10, R8 ;  /* 0x0000000a09127224 */ /* 0x008fe400078e0208 */
[----:B------:R-:W1:Y:S02]  /*27d90*/  LDC R4, c[0x0][0x618] ;  /* 0x00018600ff047b82 */ /* 0x000e640000000800 */
[----:B------:R-:W-:Y:S01]  /*27da0*/  IMAD.X R3, RZ, RZ, ~UR6, P0 ;  /* 0x80000006ff037e24 */ /* 0x000fe200080e06ff */
[----:B------:R-:W-:-:S03]  /*27db0*/  ULDC UR6, c[0x0][0x154] ;  /* 0x0000550000067ab9 */ /* 0x000fc60000000800 */
[-C--:B0-----:R-:W-:Y:S02]  /*27dc0*/  IMAD R0, R3, R6.reuse, RZ ;  /* 0x0000000603007224 */ /* 0x081fe400078e02ff */
[----:B------:R-:W0:Y:S01]  /*27dd0*/  LDC R14, c[0x0][0x608] ;  /* 0x00018200ff0e7b82 */ /* 0x000e220000000800 */
[----:B------:R-:W-:Y:S02]  /*27de0*/  IMAD.MOV.U32 R3, RZ, RZ, R13 ;  /* 0x000000ffff037224 */ /* 0x000fe400078e000d */
[----:B------:R-:W-:-:S05]  /*27df0*/  IMAD.WIDE.U32 R2, R5, R6, R2 ;  /* 0x0000000605027225 */ /* 0x000fca00078e0002 */
[----:B------:R-:W2:Y:S01]  /*27e00*/  LDC R20, c[0x0][0x658] ;  /* 0x00019600ff147b82 */ /* 0x000ea20000000800 */
[----:B------:R-:W-:Y:S01]  /*27e10*/  IMAD R5, R5, R7, R0 ;  /* 0x0000000705057224 */ /* 0x000fe200078e0200 */
[----:B------:R-:W-:Y:S01]  /*27e20*/  I2FP.F32.U32 R0, R12 ;  /* 0x0000000c00007245 */ /* 0x000fe20000201000 */
[----:B------:R-:W-:Y:S01]  /*27e30*/  IMAD.MOV.U32 R7, RZ, RZ, 0x1 ;  /* 0x00000001ff077424 */ /* 0x000fe200078e00ff */
[----:B----4-:R-:W-:Y:S01]  /*27e40*/  ISETP.NE.U32.AND P0, PT, R22, RZ, PT ;  /* 0x000000ff1600720c */ /* 0x010fe20003f05070 */
[----:B------:R-:W-:Y:S02]  /*27e50*/  IMAD.IADD R3, R3, 0x1, R5 ;  /* 0x0000000103037824 */ /* 0x000fe400078e0205 */
[----:B------:R-:W-:Y:S01]  /*27e60*/  FMUL R0, R0, UR6 ;  /* 0x0000000600007c20 */ /* 0x000fe20008400000 */
[----:B------:R-:W3:Y:S01]  /*27e70*/  LDC R15, c[0x0][0x148] ;  /* 0x00005200ff0f7b82 */ /* 0x000ee20000000800 */
[----:B------:R-:W-:Y:S01]  /*27e80*/  ISETP.NE.AND.EX P0, PT, R23, RZ, PT, P0 ;  /* 0x000000ff1700720c */ /* 0x000fe20003f05300 */
[----:B------:R-:W-:Y:S01]  /*27e90*/  IMAD.MOV.U32 R5, RZ, RZ, -0x1 ;  /* 0xffffffffff057424 */ /* 0x000fe200078e00ff */
[-CC-:B-1----:R-:W-:Y:S01]  /*27ea0*/  SHF.R.U64 R10, R2, R4.reuse, R3.reuse ;  /* 0x00000004020a7219 */ /* 0x182fe20000001203 */
[----:B------:R1:W4:Y:S01]  /*27eb0*/  F2I.U32.TRUNC.NTZ R13, R0 ;  /* 0x00000000000d7305 */ /* 0x000322000020f000 */
[----:B------:R-:W-:-:S03]  /*27ec0*/  SHF.R.U32.HI R3, RZ, R4, R3 ;  /* 0x00000004ff037219 */ /* 0x000fc60000011603 */
[----:B------:R-:W1:Y:S01]  /*27ed0*/  LDC R16, c[0x0][0x600] ;  /* 0x00018000ff107b82 */ /* 0x000e620000000800 */
[-CC-:B0-----:R-:W-:Y:S02]  /*27ee0*/  SHF.R.U64 R8, R10, R14.reuse, R3.reuse ;  /* 0x0000000e0a087219 */ /* 0x181fe40000001203 */
[----:B------:R-:W-:-:S05]  /*27ef0*/  SHF.R.U32.HI R3, RZ, R14, R3 ;  /* 0x0000000eff037219 */ /* 0x000fca0000011603 */
[----:B------:R-:W0:Y:S01]  /*27f00*/  LDC R17, c[0x0][0x648] ;  /* 0x00019200ff117b82 */ /* 0x000e220000000800 */
[-CC-:B--2---:R-:W-:Y:S02]  /*27f10*/  SHF.R.U64 R11, R8, R20.reuse, R3.reuse ;  /* 0x00000014080b7219 */ /* 0x184fe40000001203 */
[-C--:B------:R-:W-:Y:S02]  /*27f20*/  SHF.L.U32 R5, R5, R20.reuse, RZ ;  /* 0x0000001405057219 */ /* 0x080fe400000006ff */
[-C--:B------:R-:W-:Y:S01]  /*27f30*/  SHF.R.U32.HI R3, RZ, R20.reuse, R3 ;  /* 0x00000014ff037219 */ /* 0x080fe20000011603 */
[----:B------:R-:W-:Y:S01]  /*27f40*/  IMAD.MOV.U32 R2, RZ, RZ, R11 ;  /* 0x000000ffff027224 */ /* 0x000fe200078e000b */
[----:B------:R-:W-:Y:S01]  /*27f50*/  SHF.L.U32 R20, R7, R20, RZ ;  /* 0x0000001407147219 */ /* 0x000fe200000006ff */
[----:B------:R-:W2:Y:S01]  /*27f60*/  LDC R19, c[0x0][0x638] ;  /* 0x00018e00ff137b82 */ /* 0x000ea20000000800 */
[----:B------:R-:W-:-:S07]  /*27f70*/  LOP3.LUT R41, RZ, R5, RZ, 0x33, !PT ;  /* 0x00000005ff297212 */ /* 0x000fce00078e33ff */
[----:B------:R-:W0:Y:S01]  /*27f80*/  LDC R21, c[0x0][0x610] ;  /* 0x00018400ff157b82 */ /* 0x000e220000000800 */
[----:B----4-:R-:W-:Y:S05]  /*27f90*/  @!P0 BRA `(.L_x_548) ;  /* 0x0000000000288947 */ /* 0x010fea0003800000 */
[----:B-1----:R-:W1:Y:S02]  /*27fa0*/  LDC R0, c[0x0][0x64c] ;  /* 0x00019300ff007b82 */ /* 0x002e640000000800 */
[----:B-1----:R-:W-:-:S05]  /*27fb0*/  IADD3 R7, P0, R11, R0, RZ ;  /* 0x000000000b077210 */ /* 0x002fca0007f1e0ff */
        /* <DEDUP_REMOVED lines=8> */
.L_x_548:
[----:B01----:R-:W-:Y:S01]  /*28040*/  SHF.R.U64 R0, R2, R17, R3 ;  /* 0x0000001102007219 */ /* 0x003fe20000001203 */
[----:B------:R-:W-:Y:S01]  /*28050*/  VIADD R3, R16, 0xffffffff ;  /* 0xffffffff10037836 */ /* 0x000fe20000000000 */
[----:B------:R-:W-:Y:S01]  /*28060*/  LOP3.LUT R41, R8, R41, RZ, 0xc0, !PT ;  /* 0x0000002908297212 */ /* 0x000fe200078ec0ff */
[----:B------:R-:W-:Y:S02]  /*28070*/  IMAD.MOV R13, RZ, RZ, -R13 ;  /* 0x000000ffff0d7224 */ /* 0x000fe400078e0a0d */
[----:B------:R-:W-:Y:S01]  /*28080*/  IMAD.MOV R2, RZ, RZ, -R0 ;  /* 0x000000ffff027224 */ /* 0x000fe200078e0a00 */
[----:B------:R-:W-:Y:S01]  /*28090*/  LOP3.LUT R3, R10, R3, RZ, 0xc0, !PT ;  /* 0x000000030a037212 */ /* 0x000fe200078ec0ff */
[----:B------:R-:W-:Y:S02]  /*280a0*/  IMAD R41, R20, R0, R41 ;  /* 0x0000000014297224 */ /* 0x000fe400078e0229 */
[----:B---3--:R-:W-:Y:S02]  /*280b0*/  @P4 IMAD R18, R15, R13, R12 ;  /* 0x0000000d0f124224 */ /* 0x008fe400078e020c */
[----:B--2---:R-:W-:-:S02]  /*280c0*/  IMAD R0, R2, R19, R11 ;  /* 0x0000001302007224 */ /* 0x004fc400078e020b */
[----:B------:R-:W-:Y:S02]  /*280d0*/  IMAD R41, R41, R21, R18 ;  /* 0x0000001529297224 */ /* 0x000fe400078e0212 */
[----:B------:R-:W-:Y:S02]  /*280e0*/  IMAD R2, R0, R16, R3 ;  /* 0x0000001000027224 */ /* 0x000fe400078e0203 */
[----:B------:R-:W-:-:S03]  /*280f0*/  IMAD.MOV.U32 R4, RZ, RZ, 0x1 ;  /* 0x00000001ff047424 */ /* 0x000fc600078e00ff */
[----:B------:R-:W-:Y:S02]  /*28100*/  SEL R3, R2, R41, !P4 ;  /* 0x0000002902037207 */ /* 0x000fe40006000000 */
[----:B------:R-:W-:Y:S02]  /*28110*/  PRMT R0, R4, 0x7610, R0 ;  /* 0x0000761004007816 */ /* 0x000fe40000000000 */
[----:B------:R-:W-:Y:S01]  /*28120*/  SEL R41, R41, R2, !P4 ;  /* 0x0000000229297207 */ /* 0x000fe20006000000 */
[----:B------:R2:W-:Y:S06]  /*28130*/  STL [R1+0x458], R3 ;  /* 0x0004580301007387 */ /* 0x0005ec0000100800 */
.L_x_546:
[----:B------:R-:W-:Y:S01]  /*28140*/  UIADD3 UR5, UR10, UR5, URZ ;  /* 0x000000050a057290 */ /* 0x000fe2000fffe03f */
[----:B------:R3:W-:Y:S01]  /*28150*/  STL [R1+0x45c], R41 ;  /* 0x00045c2901007387 */ /* 0x0007e20000100800 */
[----:B------:R-:W-:Y:S02]  /*28160*/  LOP3.LUT P0, RZ, R0, 0xff, RZ, 0xc0, !PT ;  /* 0x000000ff00ff7812 */ /* 0x000fe4000780c0ff */
[----:B------:R-:W-:Y:S02]  /*28170*/  USHF.R.U32.HI UR6, URZ, 0x2, UR5 ;  /* 0x000000023f067899 */ /* 0x000fe40008011605 */
[----:B------:R-:W-:Y:S02]  /*28180*/  UISETP.GT.U32.AND UP0, UPT, UR5, 0x3, UPT ;  /* 0x000000030500788c */ /* 0x000fe4000bf04070 */
[----:B------:R-:W-:Y:S02]  /*28190*/  ULOP3.LUT UR6, UR6, 0x1, URZ, 0xc0, !UPT ;  /* 0x0000000106067892 */ /* 0x000fe4000f8ec03f */
[----:B------:R-:W-:-:S02]  /*281a0*/  UISETP.LT.U32.AND UP0, UPT, UR10, 0x4, UP0 ;  /* 0x000000040a00788c */ /* 0x000fc40008701070 */
[----:B------:R-:W-:Y:S02]  /*281b0*/  UISETP.NE.U32.AND UP1, UPT, UR6, 0x1, UPT ;  /* 0x000000010600788c */ /* 0x000fe4000bf25070 */
[----:B------:R-:W-:Y:S02]  /*281c0*/  USEL UR7, URZ, 0x1, !UP0 ;  /* 0x000000013f077887 */ /* 0x000fe4000c000000 */
[----:B------:R-:W-:Y:S02]  /*281d0*/  UISETP.GT.U32.AND UP1, UPT, UR10, 0x3, !UP1 ;  /* 0x000000030a00788c */ /* 0x000fe4000cf24070 */
[----:B------:R-:W-:Y:S02]  /*281e0*/  ULOP3.LUT UR5, UR5, 0x3, URZ, 0xc0, !UPT ;  /* 0x0000000305057892 */ /* 0x000fe4000f8ec03f */
[----:B------:R-:W-:-:S04]  /*281f0*/  USEL UR6, URZ, 0x1, !UP1 ;  /* 0x000000013f067887 */ /* 0x000fc8000c800000 */
[----:B------:R-:W-:Y:S01]  /*28200*/  ULOP3.LUT UR4, UR6, UR4, UR7, 0x96, !UPT ;  /* 0x0000000406047292 */ /* 0x000fe2000f8e9607 */
[----:B---3--:R-:W-:Y:S11]  /*28210*/  @P0 BRA `(.L_x_549) ;  /* 0xfffffd8c00840947 */ /* 0x008ff6000383ffff */
[----:B------:R-:W-:Y:S05]  /*28220*/  EXIT ;  /* 0x000000000000794d */ /* 0x000fea0003800000 */
.L_x_3:
[----:B------:R-:W2:Y:S01]  /*28230*/  LDL R18, [R1+0x454] ;  /* 0x0004540001127983 */ /* 0x000ea20000100800 */
[----:B------:R-:W-:-:S03]  /*28240*/  ULDC.64 UR4, c[0x0][0x650] ;  /* 0x0001940000047ab9 */ /* 0x000fc60000000a00 */
[----:B------:R-:W3:Y:S01]  /*28250*/  LDL R19, [R1+0x450] ;  /* 0x0004500001137983 */ /* 0x000ee20000100800 */
[----:B------:R-:W-:Y:S01]  /*28260*/  PRMT R0, RZ, 0x7610, R0 ;  /* 0x00007610ff007816 */ /* 0x000fe20000000000 */
[----:B------:R-:W-:Y:S02]  /*28270*/  IMAD.MOV.U32 R5, RZ, RZ, -0x1 ;  /* 0xffffffffff057424 */ /* 0x000fe400078e00ff */
[----:B------:R-:W-:Y:S02]  /*28280*/  IMAD.MOV.U32 R4, RZ, RZ, -0x1 ;  /* 0xffffffffff047424 */ /* 0x000fe400078e00ff */
[----:B------:R-:W-:Y:S01]  /*28290*/  IMAD.MOV.U32 R10, RZ, RZ, -0x1 ;  /* 0xffffffffff0a7424 */ /* 0x000fe200078e00ff */
[----:B--2---:R-:W-:-:S04]  /*282a0*/  ISETP.GE.U32.AND P0, PT, R18, UR4, PT ;  /* 0x0000000412007c0c */ /* 0x004fc8000bf06070 */
[----:B---3--:R-:W-:-:S13]  /*282b0*/  ISETP.GE.U32.AND.EX P0, PT, R19, UR5, PT, P0 ;  /* 0x0000000513007c0c */ /* 0x008fda000bf06100 */
[----:B------:R-:W-:Y:S05]  /*282c0*/  @P0 BRA `(.L_x_550) ;  /* 0x0000000400600947 */ /* 0x000fea0003800000 */
[----:B------:R-:W0:Y:S01]  /*282d0*/  LDC.64 R12, c[0x0][0x628] ;  /* 0x00018a00ff0c7b82 */ /* 0x000e220000000a00 */
[----:B------:R-:W-:Y:S02]  /*282e0*/  IMAD.MOV.U32 R8, RZ, RZ, R18 ;  /* 0x000000ffff087224 */ /* 0x000fe400078e0012 */
[----:B------:R-:W-:-:S05]  /*282f0*/  IMAD.MOV.U32 R9, RZ, RZ, R19 ;  /* 0x000000ffff097224 */ /* 0x000fca00078e0013 */
[----:B------:R-:W1:Y:S08]  /*28300*/  LDC R14, c[0x0][0x630] ;  /* 0x00018c00ff0e7b82 */ /* 0x000e700000000800 */
[----:B------:R-:W2:Y:S01]  /*28310*/  LDC.64 R16, c[0x0][0x620] ;  /* 0x00018800ff107b82 */ /* 0x000ea20000000a00 */
[----:B0-----:R-:W-:-:S04]  /*28320*/  ISETP.NE.U32.AND P0, PT, R12, RZ, PT ;  /* 0x000000ff0c00720c */ /* 0x001fc80003f05070 */
[----:B------:R-:W-:-:S13]  /*28330*/  ISETP.NE.AND.EX P0, PT, R13, RZ, PT, P0 ;  /* 0x000000ff0d00720c */ /* 0x000fda0003f05300 */
[----:B-12---:R-:W-:Y:S05]  /*28340*/  @!P0 BRA `(.L_x_551) ;  /* 0x0000000000288947 */ /* 0x006fea0003800000 */
[----:B------:R-:W0:Y:S02]  /*28350*/  LDC R0, c[0x0][0x634] ;  /* 0x00018d00ff007b82 */ /* 0x000e240000000800 */
[----:B0-----:R-:W-:-:S05]  /*28360*/  IADD3 R9, P0, R18, R0, RZ ;  /* 0x0000000012097210 */ /* 0x001fca0007f1e0ff */
        /* <DEDUP_REMOVED lines=8> */
.L_x_551:
[-CC-:B------:R-:W-:Y:S01]  /*283f0*/  SHF.R.U64 R10, R8, R14.reuse, R9.reuse ;  /* 0x0000000e080a7219 */ /* 0x180fe20000001209 */
[----:B------:R-:W0:Y:S01]  /*28400*/  LDC R6, c[0x0][0x618] ;  /* 0x00018600ff067b82 */ /* 0x000e220000000800 */
[----:B------:R-:W-:Y:S01]  /*28410*/  SHF.R.U32.HI R0, RZ, R14, R9 ;  /* 0x0000000eff007219 */ /* 0x000fe20000011609 */
[----:B------:R-:W-:Y:S01]  /*28420*/  ULDC UR4, c[0x0][0x150] ;  /* 0x0000540000047ab9 */ /* 0x000fe20000000800 */
[----:B------:R-:W-:Y:S01]  /*28430*/  IADD3 R3, P0, RZ, -R10, RZ ;  /* 0x8000000aff037210 */ /* 0x000fe20007f1e0ff */
[----:B------:R-:W-:Y:S01]  /*28440*/  IMAD.MOV.U32 R4, RZ, RZ, R18 ;  /* 0x000000ffff047224 */ /* 0x000fe200078e0012 */
[----:B------:R-:W-:Y:S01]  /*28450*/  I2FP.F32.U32 R8, R2 ;  /* 0x0000000200087245 */ /* 0x000fe20000201000 */
[----:B------:R-:W-:Y:S02]  /*28460*/  IMAD.MOV.U32 R5, RZ, RZ, R19 ;  /* 0x000000ffff057224 */ /* 0x000fe400078e0013 */
[----:B------:R-:W1:Y:S01]  /*28470*/  LDC.64 R20, c[0x0][0x640] ;  /* 0x00019000ff147b82 */ /* 0x000e620000000a00 */
[----:B------:R-:W-:-:S02]  /*28480*/  IMAD.X R7, RZ, RZ, ~R0, P0 ;  /* 0x000000ffff077224 */ /* 0x000fc400000e0e00 */
[----:B------:R-:W-:Y:S01]  /*28490*/  FMUL R9, R8, UR4 ;  /* 0x0000000408097c20 */ /* 0x000fe20008400000 */
[----:B------:R-:W-:Y:S01]  /*284a0*/  IMAD.WIDE.U32 R4, R3, R16, R4 ;  /* 0x0000001003047225 */ /* 0x000fe200078e0004 */
[----:B------:R-:W-:-:S03]  /*284b0*/  ULDC UR4, c[0x0][0x154] ;  /* 0x0000550000047ab9 */ /* 0x000fc60000000800 */
[----:B------:R-:W-:Y:S01]  /*284c0*/  IMAD R0, R7, R16, RZ ;  /* 0x0000001007007224 */ /* 0x000fe200078e02ff */
[----:B------:R-:W2:Y:S01]  /*284d0*/  LDC R13, c[0x0][0x144] ;  /* 0x00005100ff0d7b82 */ /* 0x000ea20000000800 */
[----:B------:R-:W3:Y:S02]  /*284e0*/  F2I.U32.TRUNC.NTZ R9, R9 ;  /* 0x0000000900097305 */ /* 0x000ee4000020f000 */
[----:B------:R-:W-:-:S04]  /*284f0*/  IMAD R3, R3, R17, R0 ;  /* 0x0000001103037224 */ /* 0x000fc800078e0200 */
[----:B------:R-:W-:Y:S01]  /*28500*/  IMAD.IADD R3, R5, 0x1, R3 ;  /* 0x0000000105037824 */ /* 0x000fe200078e0203 */
[----:B------:R-:W4:Y:S04]  /*28510*/  LDC R12, c[0x0][0x608] ;  /* 0x00018200ff0c7b82 */ /* 0x000f280000000800 */
[-C--:B0-----:R-:W-:Y:S02]  /*28520*/  SHF.R.U64 R8, R4, R6.reuse, R3 ;  /* 0x0000000604087219 */ /* 0x081fe40000001203 */
[----:B------:R-:W-:Y:S02]  /*28530*/  I2FP.F32.U32 R4, R11 ;  /* 0x0000000b00047245 */ /* 0x000fe40000201000 */
[----:B------:R-:W0:Y:S01]  /*28540*/  LDC R7, c[0x0][0x658] ;  /* 0x00019600ff077b82 */ /* 0x000e220000000800 */
[----:B-1----:R-:W-:Y:S01]  /*28550*/  ISETP.NE.U32.AND P0, PT, R20, RZ, PT ;  /* 0x000000ff1400720c */ /* 0x002fe20003f05070 */
[----:B---3--:R-:W-:Y:S01]  /*28560*/  IMAD.MOV R0, RZ, RZ, -R9 ;  /* 0x000000ffff007224 */ /* 0x008fe200078e0a09 */
[----:B------:R-:W-:Y:S01]  /*28570*/  SHF.R.U32.HI R3, RZ, R6, R3 ;  /* 0x00000006ff037219 */ /* 0x000fe20000011603 */
[----:B------:R-:W-:Y:S01]  /*28580*/  FMUL R4, R4, UR4 ;  /* 0x0000000404047c20 */ /* 0x000fe20008400000 */
[----:B------:R-:W-:Y:S01]  /*28590*/  ISETP.NE.AND.EX P0, PT, R21, RZ, PT, P0 ;  /* 0x000000ff1500720c */ /* 0x000fe20003f05300 */
[----:B------:R-:W-:-:S02]  /*285a0*/  IMAD.MOV.U32 R6, RZ, RZ, -0x1 ;  /* 0xffffffffff067424 */ /* 0x000fc400078e00ff */
[----:B------:R-:W1:Y:S01]  /*285b0*/  LDC R14, c[0x0][0x148] ;  /* 0x00005200ff0e7b82 */ /* 0x000e620000000800 */
[----:B--2---:R-:W-:Y:S02]  /*285c0*/  IMAD R18, R13, R0, R2 ;  /* 0x000000000d127224 */ /* 0x004fe400078e0202 */
[----:B------:R-:W-:-:S05]  /*285d0*/  IMAD.MOV.U32 R2, RZ, RZ, 0x1 ;  /* 0x00000001ff027424 */ /* 0x000fca00078e00ff */
[----:B------:R-:W2:Y:S01]  /*285e0*/  LDC R16, c[0x0][0x600] ;  /* 0x00018000ff107b82 */ /* 0x000ea20000000800 */
[-CC-:B----4-:R-:W-:Y:S02]  /*285f0*/  SHF.R.U64 R13, R8, R12.reuse, R3.reuse ;  /* 0x0000000c080d7219 */ /* 0x190fe40000001203 */
[----:B------:R-:W-:Y:S02]  /*28600*/  SHF.R.U32.HI R0, RZ, R12, R3 ;  /* 0x0000000cff007219 */ /* 0x000fe40000011603 */
[----:B------:R3:W4:Y:S03]  /*28610*/  F2I.U32.TRUNC.NTZ R12, R4 ;  /* 0x00000004000c7305 */ /* 0x000726000020f000 */
[----:B------:R-:W1:Y:S01]  /*28620*/  LDC R17, c[0x0][0x648] ;  /* 0x00019200ff117b82 */ /* 0x000e620000000800 */
[-C--:B0-----:R-:W-:Y:S02]  /*28630*/  SHF.R.U64 R15, R13, R7.reuse, R0 ;  /* 0x000000070d0f7219 */ /* 0x081fe40000001200 */
[----:B------:R-:W-:-:S02]  /*28640*/  SHF.L.U32 R6, R6, R7, RZ ;  /* 0x0000000706067219 */ /* 0x000fc400000006ff */
[-C--:B------:R-:W-:Y:S01]  /*28650*/  SHF.L.U32 R22, R2, R7.reuse, RZ ;  /* 0x0000000702167219 */ /* 0x080fe200000006ff */
[----:B------:R-:W-:Y:S01]  /*28660*/  IMAD.MOV.U32 R2, RZ, RZ, R15 ;  /* 0x000000ffff027224 */ /* 0x000fe200078e000f */
[----:B------:R-:W-:Y:S01]  /*28670*/  SHF.R.U32.HI R3, RZ, R7, R0 ;  /* 0x00000007ff037219 */ /* 0x000fe20000011600 */
[----:B------:R-:W0:Y:S01]  /*28680*/  LDC R19, c[0x0][0x638] ;  /* 0x00018e00ff137b82 */ /* 0x000e220000000800 */
[----:B------:R-:W-:-:S07]  /*28690*/  LOP3.LUT R24, RZ, R6, RZ, 0x33, !PT ;  /* 0x00000006ff187212 */ /* 0x000fce00078e33ff */
        /* <DEDUP_REMOVED lines=12> */
.L_x_552:
[----:B-1----:R-:W-:Y:S01]  /*28760*/  SHF.R.U64 R3, R2, R17, R3 ;  /* 0x0000001102037219 */ /* 0x002fe20000001203 */
[----:B--2---:R-:W-:Y:S01]  /*28770*/  VIADD R7, R16, 0xffffffff ;  /* 0xffffffff10077836 */ /* 0x004fe20000000000 */
[----:B------:R-:W-:Y:S01]  /*28780*/  LOP3.LUT R0, R13, R24, RZ, 0xc0, !PT ;  /* 0x000000180d007212 */ /* 0x000fe200078ec0ff */
[----:B------:R-:W-:Y:S02]  /*28790*/  IMAD.MOV R12, RZ, RZ, -R12 ;  /* 0x000000ffff0c7224 */ /* 0x000fe400078e0a0c */
[----:B------:R-:W-:Y:S02]  /*287a0*/  IMAD.MOV R2, RZ, RZ, -R3 ;  /* 0x000000ffff027224 */ /* 0x000fe400078e0a03 */
[----:B------:R-:W-:Y:S01]  /*287b0*/  IMAD R5, R22, R3, R0 ;  /* 0x0000000316057224 */ /* 0x000fe200078e0200 */
[----:B------:R-:W-:Y:S01]  /*287c0*/  LOP3.LUT R3, R8, R7, RZ, 0xc0, !PT ;  /* 0x0000000708037212 */ /* 0x000fe200078ec0ff */
[----:B------:R-:W-:Y:S02]  /*287d0*/  @P4 IMAD R18, R14, R12, R11 ;  /* 0x0000000c0e124224 */ /* 0x000fe400078e020b */
[----:B0-----:R-:W-:-:S02]  /*287e0*/  IMAD R0, R2, R19, R15 ;  /* 0x0000001302007224 */ /* 0x001fc400078e020f */
[----:B------:R-:W-:Y:S02]  /*287f0*/  IMAD.MOV.U32 R4, RZ, RZ, 0x1 ;  /* 0x00000001ff047424 */ /* 0x000fe400078e00ff */
[----:B------:R-:W-:Y:S02]  /*28800*/  IMAD R5, R5, R23, R18 ;  /* 0x0000001705057224 */ /* 0x000fe400078e0212 */
[----:B------:R-:W-:Y:S01]  /*28810*/  IMAD R2, R0, R16, R3 ;  /* 0x0000001000027224 */ /* 0x000fe200078e0203 */
[----:B------:R-:W-:-:S04]  /*28820*/  PRMT R0, R4, 0x7610, R0 ;  /* 0x0000761004007816 */ /* 0x000fc80000000000 */
[----:B------:R-:W-:Y:S02]  /*28830*/  SEL R4, R2, R5, !P4 ;  /* 0x0000000502047207 */ /* 0x000fe40006000000 */
[----:B------:R-:W-:-:S07]  /*28840*/  SEL R5, R5, R2, !P4 ;  /* 0x0000000205057207 */ /* 0x000fce0006000000 */
.L_x_550:
[----:B------:R-:W-:-:S08]  /*28850*/  NOP ;  /* 0x0000000000007918 */ /* 0x000fd00000000000 */
[----:B------:R-:W0:-:S00]  /*28860*/  USETMAXREG.DEALLOC.CTAPOOL 0x18 ;  /* 0x00000018000079c8 */ /* 0x000e0000080e0500 */
[----:B------:R-:W-:-:S13]  /*28870*/  ISETP.NE.AND P0, PT, RZ, UR8, PT ;  /* 0x00000008ff007c0c */ /* 0x000fda000bf05270 */
[----:B------:R-:W-:Y:S05]  /*28880*/  @P0 EXIT ;  /* 0x000000000000094d */ /* 0x000fea0003800000 */
[----:B0-----:R-:W-:Y:S01]  /*28890*/  LOP3.LUT P0, RZ, R0, 0xff, RZ, 0xc0, !PT ;  /* 0x000000ff00ff7812 */ /* 0x001fe2000780c0ff */
[----:B------:R-:W-:Y:S02]  /*288a0*/  IMAD.MOV.U32 R0, RZ, RZ, 0x1 ;  /* 0x00000001ff007424 */ /* 0x000fe400078e00ff */
[----:B------:R-:W-:-:S10]  /*288b0*/  IMAD.MOV.U32 R6, RZ, RZ, RZ ;  /* 0x000000ffff067224 */ /* 0x000fd400078e00ff */
[----:B------:R-:W-:Y:S05]  /*288c0*/  @!P0 BRA `(.L_x_553) ;  /* 0x0000000c00448947 */ /* 0x000fea0003800000 */
[----:B------:R-:W0:Y:S01]  /*288d0*/  LDC R0, c[0x0][0x28c] ;  /* 0x0000a300ff007b82 */ /* 0x000e220000000800 */
[----:B------:R-:W1:Y:S01]  /*288e0*/  S2R R2, SR_TID.X ;  /* 0x0000000000027919 */ /* 0x000e620000002100 */
[----:B------:R-:W-:Y:S01]  /*288f0*/  ULDC UR5, c[0x0][0x658] ;  /* 0x0001960000057ab9 */ /* 0x000fe20000000800 */
[----:B------:R-:W-:Y:S01]  /*28900*/  UMOV UR7, 0xffffffff ;  /* 0xffffffff00077882 */ /* 0x000fe20000000000 */
[----:B------:R-:W-:Y:S01]  /*28910*/  ULDC UR6, c[0x0][0xc] ;  /* 0x0000030000067ab9 */ /* 0x000fe20000000800 */
[----:B------:R-:W-:Y:S01]  /*28920*/  USHF.L.U32 UR8, UR7, UR5, URZ ;  /* 0x0000000507087299 */ /* 0x000fe2000800063f */
[----:B------:R-:W-:Y:S01]  /*28930*/  BSSY B0, `(.L_x_553) ;  /* 0x00000ca000007945 */ /* 0x000fe20003800000 */
[----:B------:R-:W-:Y:S01]  /*28940*/  UMOV UR9, 0x1 ;  /* 0x0000000100097882 */ /* 0x000fe20000000000 */
[----:B------:R-:W-:Y:S01]  /*28950*/  ULDC UR7, c[0x0][0x10] ;  /* 0x0000040000077ab9 */ /* 0x000fe20000000800 */
[----:B------:R-:W-:Y:S01]  /*28960*/  USHF.L.U32 UR18, UR9, UR5, URZ ;  /* 0x0000000509127299 */ /* 0x000fe2000800063f */
[----:B------:R-:W-:Y:S01]  /*28970*/  IMAD.MOV.U32 R9, RZ, RZ, 0x1 ;  /* 0x00000001ff097424 */ /* 0x000fe200078e00ff */
[----:B------:R-:W-:Y:S01]  /*28980*/  UIMAD.WIDE.U32 UR6, UR6, UR7, URZ ;  /* 0x00000007060672a5 */ /* 0x000fe2000f8e003f */
[----:B------:R-:W-:Y:S01]  /*28990*/  IMAD.MOV.U32 R6, RZ, RZ, RZ ;  /* 0x000000ffff067224 */ /* 0x000fe200078e00ff */
[----:B------:R-:W-:Y:S01]  /*289a0*/  ULDC UR5, c[0x0][0x14] ;  /* 0x0000050000057ab9 */ /* 0x000fe20000000800 */
[----:B------:R-:W-:Y:S01]  /*289b0*/  ULDC UR4, c[0x0][0x600] ;  /* 0x0001800000047ab9 */ /* 0x000fe20000000800 */
[----:B------:R-:W-:-:S02]  /*289c0*/  UIMAD.WIDE.U32 UR20, UR6, UR5, URZ ;  /* 0x00000005061472a5 */ /* 0x000fc4000f8e003f */
[----:B------:R-:W-:Y:S02]  /*289d0*/  UIMAD UR16, UR7, UR5, URZ ;  /* 0x00000005071072a4 */ /* 0x000fe4000f8e023f */
[----:B------:R-:W-:Y:S02]  /*289e0*/  ULOP3.LUT UR24, UR13, 0x2, URZ, 0xfc, !UPT ;  /* 0x000000020d187892 */ /* 0x000fe4000f8efc3f */
[----:B------:R-:W-:Y:S02]  /*289f0*/  UIADD3 UR4, UR4, -0x1, URZ ;  /* 0xffffffff04047890 */ /* 0x000fe4000fffe03f */
[----:B------:R-:W-:Y:S01]  /*28a00*/  ULOP3.LUT UR17, URZ, UR8, URZ, 0x33, !UPT ;  /* 0x000000083f117292 */ /* 0x000fe2000f8e333f */
[----:B0-----:R-:W-:Y:S01]  /*28a10*/  VIADD R0, R0, 0x7f ;  /* 0x0000007f00007836 */ /* 0x001fe20000000000 */
[----:B------:R-:W-:Y:S01]  /*28a20*/  UIADD3 UR16, UR21, UR16, URZ ;  /* 0x0000001015107290 */ /* 0x000fe2000fffe03f */
[----:B------:R-:W-:-:S03]  /*28a30*/  ULDC.64 UR22, c[0x0][0x198] ;  /* 0x0000660000167ab9 */ /* 0x000fc60000000a00 */
[----:B------:R-:W-:-:S04]  /*28a40*/  SHF.R.S32.HI R3, RZ, 0x1f, R0 ;  /* 0x0000001fff037819 */ /* 0x000fc80000011400 */
[----:B------:R-:W-:Y:S01]  /*28a50*/  LEA.HI R3, R3, R0, RZ, 0x7 ;  /* 0x0000000003037211 */ /* 0x000fe200078f38ff */
[----:B------:R-:W-:Y:S01]  /*28a60*/  IMAD.MOV.U32 R0, RZ, RZ, 0x1 ;  /* 0x00000001ff007424 */ /* 0x000fe200078e00ff */
[C---:B-1----:R-:W-:Y:S02]  /*28a70*/  LOP3.LUT P3, RZ, R2.reuse, 0x7f, RZ, 0xc0, !PT ;  /* 0x0000007f02ff7812 */ /* 0x042fe4000786c0ff */
[----:B------:R-:W-:Y:S02]  /*28a80*/  SHF.R.S32.HI R7, RZ, 0x7, R3 ;  /* 0x00000007ff077819 */ /* 0x000fe40000011403 */
[----:B------:R-:W-:-:S03]  /*28a90*/  LOP3.LUT P0, RZ, R2, 0x1f, RZ, 0xc0, !PT ;  /* 0x0000001f02ff7812 */ /* 0x000fc6000780c0ff */
[----:B------:R-:W-:Y:S01]  /*28aa0*/  VIADD R14, R7, 0x1 ;  /* 0x00000001070e7836 */ /* 0x000fe20000000000 */
[----:B------:R-:W-:-:S13]  /*28ab0*/  PLOP3.LUT P0, PT, P0, P3, PT, 0x8a, 0x0 ;  /* 0x000000000000781c */ /* 0x000fda0000707172 */
.L_x_565:
[----:B------:R-:W-:-:S03]  /*28ac0*/  UMOV UR5, 0xffffffff ;  /* 0xffffffff00057882 */ /* 0x000fc60000000000 */
[----:B------:R-:W-:Y:S05]  /*28ad0*/  BRA.DIV UR5, `(.L_x_554) ;  /* 0x0000000e05bc7947 */ /* 0x000fea000b800000 */
[----:B------:R-:W-:-:S13]  /*28ae0*/  ELECT P1, URZ, PT ;  /* 0x00000000003f782f */ /* 0x000fda0003820000 */
.L_x_576:
[----:B------:R-:W0:Y:S01]  /*28af0*/  LDC R2, c[0x0][0x28c] ;  /* 0x0000a300ff027b82 */ /* 0x000e220000000800 */
[----:B------:R-:W-:Y:S01]  /*28b00*/  BSSY B1, `(.L_x_555) ;  /* 0x0000035000017945 */ /* 0x000fe20003800000 */
[----:B0-----:R-:W-:-:S13]  /*28b10*/  ISETP.LT.OR P1, PT, R2, 0x1, !P1 ;  /* 0x000000010200780c */ /* 0x001fda0004f21670 */
[----:B------:R-:W-:Y:S05]  /*28b20*/  @P1 BRA `(.L_x_556) ;  /* 0x0000000000c81947 */ /* 0x000fea0003800000 */
[----:B------:R-:W-:Y:S02]  /*28b30*/  IMAD.SHL.U32 R4, R4, 0x100, RZ ;  /* 0x0000010004047824 */ /* 0x000fe400078e00ff */
[----:B------:R-:W-:Y:S02]  /*28b40*/  IMAD.SHL.U32 R5, R5, 0x100, RZ ;  /* 0x0000010005057824 */ /* 0x000fe400078e00ff */
[----:B------:R-:W-:Y:S02]  /*28b50*/  IMAD.MOV.U32 R13, RZ, RZ, RZ ;  /* 0x000000ffff0d7224 */ /* 0x000fe400078e00ff */
[----:B------:R-:W-:Y:S02]  /*28b60*/  IMAD.MOV.U32 R3, RZ, RZ, R14 ;  /* 0x000000ffff037224 */ /* 0x000fe400078e000e */
[----:B------:R-:W-:Y:S02]  /*28b70*/  IMAD.MOV.U32 R2, RZ, RZ, R0 ;  /* 0x000000ffff027224 */ /* 0x000fe400078e0000 */
[----:B------:R-:W-:-:S07]  /*28b80*/  IMAD.MOV.U32 R8, RZ, RZ, R6 ;  /* 0x000000ffff087224 */ /* 0x000fce00078e0006 */
.L_x_560:
[----:B------:R-:W0:Y:S01]  /*28b90*/  S2R R12, SR_CgaCtaId ;  /* 0x00000000000c7919 */ /* 0x000e220000008800 */
[----:B------:R-:W-:-:S04]  /*28ba0*/  MOV R11, 0x400 ;  /* 0x00000400000b7802 */ /* 0x000fc80000000f00 */
[----:B0-----:R-:W-:Y:S02]  /*28bb0*/  LEA R15, R12, R11, 0x18 ;  /* 0x0000000b0c0f7211 */ /* 0x001fe400078ec0ff */
[----:B------:R-:W-:Y:S01]  /*28bc0*/  SHF.L.U32 R11, R2, 0x1f, RZ ;  /* 0x0000001f020b7819 */ /* 0x000fe200000006ff */
[----:B------:R-:W0:Y:S02]  /*28bd0*/  @!P3 LDC R12, c[0x0][0x500] ;  /* 0x00014000ff0cbb82 */ /* 0x000e240000000800 */
[----:B------:R-:W-:-:S04]  /*28be0*/  IMAD R16, R8, 0x8, R15 ;  /* 0x0000000808107824 */ /* 0x000fc800078e020f */
[----:B------:R-:W1:Y:S02]  /*28bf0*/  SYNCS.PHASECHK.TRANS64.TRYWAIT P1, [R16+URZ+0x20], R11 ;  /* 0x0000200b100075a7 */ /* 0x000e64000802017f */
[----:B-1----:R-:W-:Y:S05]  /*28c00*/  @!P1 BRA `(.L_x_557) ;  /* 0x0000000c00909947 */ /* 0x002fea0003800000 */
.L_x_577:
[----:B------:R-:W-:Y:S01]  /*28c10*/  UPRMT UR5, UR24, 0x9910, URZ ;  /* 0x0000991018057896 */ /* 0x000fe2000800003f */
[----:B0-----:R0:W-:Y:S03]  /*28c20*/  @!P3 SYNCS.ARRIVE.TRANS64 RZ, [R16+URZ], R12 ;  /* 0x0000000c10ffb9a7 */ /* 0x0011e6000800003f */
[----:B------:R-:W-:-:S06]  /*28c30*/  UISETP.NE.AND UP0, UPT, UR5, 0x2, UPT ;  /* 0x000000020500788c */ /* 0x000fcc000bf05270 */
[----:B------:R-:W-:-:S13]  /*28c40*/  PLOP3.LUT P1, PT, PT, PT, UP0, 0x80, 0x0 ;  /* 0x000000000000781c */ /* 0x000fda0003f2f008 */
[----:B0-----:R-:W-:Y:S05]  /*28c50*/  @P1 BRA `(.L_x_558) ;  /* 0x0000000000041947 */ /* 0x001fea0003800000 */
[----:B------:R-:W-:Y:S01]  /*28c60*/  BPT.TRAP 0x1 ;  /* 0x000000040000795c */ /* 0x000fe20000300000 */
.L_x_558:
[----:B------:R-:W-:Y:S05]  /*28c70*/  @P0 BRA `(.L_x_559) ;  /* 0x0000000000040947 */ /* 0x000fea0003800000 */
[----:B------:R-:W-:Y:S01]  /*28c80*/  BPT.TRAP 0x1 ;  /* 0x000000040000795c */ /* 0x000fe20000300000 */
.L_x_559:
[----:B------:R-:W-:Y:S01]  /*28c90*/  IMAD R15, R8, 0x8000, R15 ;  /* 0x00008000080f7824 */ /* 0x000fe200078e020f */
[----:B------:R-:W-:Y:S01]  /*28ca0*/  R2UR UR9, R16 ;  /* 0x00000000100972ca */ /* 0x000fe200000e0000 */
[----:B------:R-:W-:Y:S01]  /*28cb0*/  VIADD R3, R3, 0xffffffff ;  /* 0xffffffff03037836 */ /* 0x000fe20000000000 */
[----:B------:R-:W-:Y:S01]  /*28cc0*/  UIADD3 UR6, UP0, UR22, 0xf0, URZ ;  /* 0x000000f016067890 */ /* 0x000fe2000ff1e03f */
[----:B------:R-:W-:Y:S01]  /*28cd0*/  R2UR UR11, R5 ;  /* 0x00000000050b72ca */ /* 0x000fe200000e0000 */
[----:B------:R-:W-:Y:S01]  /*28ce0*/  UIADD3 UR26, UP1, UR22, 0x1f0, URZ ;  /* 0x000001f0161a7890 */ /* 0x000fe2000ff3e03f */
[----:B------:R-:W-:Y:S01]  /*28cf0*/  R2UR UR5, R15 ;  /* 0x000000000f0572ca */ /* 0x000fe200000e0000 */
[----:B------:R-:W-:Y:S01]  /*28d00*/  UIADD3.X UR7, URZ, UR23, URZ, UP0, !UPT ;  /* 0x000000173f077290 */ /* 0x000fe200087fe43f */
[----:B------:R-:W-:Y:S01]  /*28d10*/  R2UR UR10, R13 ;  /* 0x000000000d0a72ca */ /* 0x000fe200000e0000 */
[----:B------:R-:W-:Y:S01]  /*28d20*/  VIADD R8, R8, 0x1 ;  /* 0x0000000108087836 */ /* 0x000fe20000000000 */
[----:B------:R-:W-:Y:S01]  /*28d30*/  R2UR UR12, R10 ;  /* 0x000000000a0c72ca */ /* 0x000fe200000e0000 */
[----:B------:R-:W-:Y:S01]  /*28d40*/  UIADD3.X UR27, URZ, UR23, URZ, UP1, !UPT ;  /* 0x000000173f1b7290 */ /* 0x000fe20008ffe43f */
[----:B------:R-:W-:Y:S01]  /*28d50*/  R2UR UR19, R4 ;  /* 0x00000000041372ca */ /* 0x000fe200000e0000 */
[----:B------:R-:W-:Y:S01]  /*28d60*/  UMOV UR14, 0x0 ;  /* 0x00000000000e7882 */ /* 0x000fe20000000000 */
[----:B------:R-:W-:Y:S01]  /*28d70*/  ISETP.GT.AND P2, PT, R3, 0x1, PT ;  /* 0x000000010300780c */ /* 0x000fe20003f44270 */
[----:B------:R-:W-:Y:S01]  /*28d80*/  UMOV UR15, 0x10000000 ;  /* 0x10000000000f7882 */ /* 0x000fe20000000000 */
[----:B------:R-:W-:Y:S01]  /*28d90*/  ISETP.NE.AND P1, PT, R8, 0x4, PT ;  /* 0x000000040800780c */ /* 0x000fe20003f25270 */
[----:B------:R-:W-:-:S02]  /*28da0*/  VIADD R13, R13, 0x80 ;  /* 0x000000800d0d7836 */ /* 0x000fc40000000000 */
[----:B------:R-:W-:Y:S01]  /*28db0*/  UIADD3 UR8, UR5, 0x100, URZ ;  /* 0x0000010005087890 */ /* 0x000fe2000fffe03f */
[----:B-1----:R-:W-:Y:S01]  /*28dc0*/  SEL R11, RZ, 0x1, P1 ;  /* 0x00000001ff0b7807 */ /* 0x002fe20000800000 */
[----:B------:R-:W-:Y:S01]  /*28dd0*/  UIADD3 UR5, UR5, 0x20100, URZ ;  /* 0x0002010005057890 */ /* 0x000fe2000fffe03f */
[----:B------:R-:W-:Y:S02]  /*28de0*/  SEL R8, R8, RZ, P1 ;  /* 0x000000ff08087207 */ /* 0x000fe40000800000 */
[----:B------:R-:W-:-:S04]  /*28df0*/  LOP3.LUT R2, R2, R11, RZ, 0x3c, !PT ;  /* 0x0000000b02027212 */ /* 0x000fc800078e3cff */
[----:B------:R0:W-:Y:S02]  /*28e00*/  UTMALDG.3D [UR8], [UR6], desc[UR14] ;  /* 0x00000e08060075b4 */ /* 0x0001e40008011000 */
[----:B0-----:R-:W-:Y:S01]  /*28e10*/  UMOV UR8, UR5 ;  /* 0x0000000500087c82 */ /* 0x001fe20008000000 */
[----:B------:R-:W-:Y:S02]  /*28e20*/  UMOV UR11, UR19 ;  /* 0x00000013000b7c82 */ /* 0x000fe40008000000 */
[----:B------:R0:W-:Y:S02]  /*28e30*/  UTMALDG.3D [UR8], [UR26], desc[UR14] ;  /* 0x00000e081a0075b4 */ /* 0x0001e40008011000 */
[----:B0-----:R-:W-:Y:S05]  /*28e40*/  @P2 BRA `(.L_x_560) ;  /* 0xfffffffc00502947 */ /* 0x001fea000383ffff */
.L_x_556:
[----:B------:R-:W-:Y:S05]  /*28e50*/  BSYNC B1 ;  /* 0x0000000000017941 */ /* 0x000fea0003800000 */
.L_x_555:
[----:B------:R-:W2:Y:S01]  /*28e60*/  LDL.LU R16, [R1+0x450] ;  /* 0x0004500001107983 */ /* 0x000ea20000300800 */
[----:B------:R-:W-:Y:S01]  /*28e70*/  LOP3.LUT P5, RZ, R9, 0xff, RZ, 0xc0, !PT ;  /* 0x000000ff09ff7812 */ /* 0x000fe200078ac0ff */
[----:B------:R-:W-:Y:S01]  /*28e80*/  IMAD.IADD R6, R7, 0x1, R6 ;  /* 0x0000000107067824 */ /* 0x000fe200078e0206 */
[----:B------:R-:W-:Y:S01]  /*28e90*/  ULDC.64 UR6, c[0x0][0x650] ;  /* 0x0001940000067ab9 */ /* 0x000fe20000000a00 */
[----:B------:R-:W3:Y:S01]  /*28ea0*/  LDL.LU R15, [R1+0x454] ;  /* 0x00045400010f7983 */ /* 0x000ee20000300800 */
[----:B------:R-:W-:Y:S01]  /*28eb0*/  BSSY B1, `(.L_x_561) ;  /* 0x000006f000017945 */ /* 0x000fe20003800000 */
[----:B------:R-:W-:Y:S01]  /*28ec0*/  IMAD.MOV.U32 R5, RZ, RZ, -0x1 ;  /* 0xffffffffff057424 */ /* 0x000fe200078e00ff */
[----:B------:R-:W-:Y:S01]  /*28ed0*/  SHF.R.U32.HI R2, RZ, 0x2, R6 ;  /* 0x00000002ff027819 */ /* 0x000fe20000011606 */
[----:B------:R-:W-:Y:S01]  /*28ee0*/  IMAD.MOV.U32 R4, RZ, RZ, -0x1 ;  /* 0xffffffffff047424 */ /* 0x000fe200078e00ff */
[----:B------:R-:W-:Y:S01]  /*28ef0*/  ISETP.GT.U32.AND P1, PT, R6, 0x3, PT ;  /* 0x000000030600780c */ /* 0x000fe20003f24070 */
[----:B------:R-:W-:Y:S01]  /*28f00*/  IMAD.MOV.U32 R10, RZ, RZ, -0x1 ;  /* 0xffffffffff0a7424 */ /* 0x000fe200078e00ff */
[----:B------:R-:W-:-:S02]  /*28f10*/  LOP3.LUT R2, R2, 0x1, RZ, 0xc0, !PT ;  /* 0x0000000102027812 */ /* 0x000fc400078ec0ff */
[C---:B------:R-:W-:Y:S01]  /*28f20*/  ISETP.LT.U32.AND P1, PT, R7.reuse, 0x4, P1 ;  /* 0x000000040700780c */ /* 0x040fe20000f21070 */
[----:B------:R-:W0:Y:S01]  /*28f30*/  @P5 S2R R3, SR_CgaCtaId ;  /* 0x0000000000035919 */ /* 0x000e220000008800 */
[----:B------:R-:W-:Y:S02]  /*28f40*/  ISETP.NE.U32.AND P2, PT, R2, 0x1, PT ;  /* 0x000000010200780c */ /* 0x000fe40003f45070 */
[----:B------:R-:W-:Y:S02]  /*28f50*/  @P5 MOV R2, 0x400 ;  /* 0x0000040000025802 */ /* 0x000fe40000000f00 */
[----:B------:R-:W-:Y:S02]  /*28f60*/  ISETP.GT.U32.AND P2, PT, R7, 0x3, !P2 ;  /* 0x000000030700780c */ /* 0x000fe40005744070 */
[----:B------:R-:W-:Y:S02]  /*28f70*/  LOP3.LUT R6, R6, 0x3, RZ, 0xc0, !PT ;  /* 0x0000000306067812 */ /* 0x000fe400078ec0ff */
[----:B------:R-:W-:-:S02]  /*28f80*/  PRMT R9, RZ, 0x7610, R9 ;  /* 0x00007610ff097816 */ /* 0x000fc40000000009 */
[----:B0-----:R-:W-:Y:S02]  /*28f90*/  @P5 LEA R2, R3, R2, 0x18 ;  /* 0x0000000203025211 */ /* 0x001fe400078ec0ff */
[----:B------:R-:W-:Y:S02]  /*28fa0*/  SEL R3, RZ, 0x1, !P1 ;  /* 0x00000001ff037807 */ /* 0x000fe40004800000 */
[----:B------:R0:W-:Y:S02]  /*28fb0*/  @P5 SYNCS.ARRIVE.TRANS64.A1T0 RZ, [R2+URZ+0x58], RZ ;  /* 0x000058ff02ff59a7 */ /* 0x0001e4000810003f */
[----:B0-----:R-:W-:-:S04]  /*28fc0*/  SEL R2, RZ, 0x1, !P2 ;  /* 0x00000001ff027807 */ /* 0x001fc80005000000 */
[----:B------:R-:W-:Y:S02]  /*28fd0*/  LOP3.LUT R0, R2, R0, R3, 0x96, !PT ;  /* 0x0000000002007212 */ /* 0x000fe400078e9603 */
[----:B------:R-:W-:Y:S02]  /*28fe0*/  PRMT R2, RZ, 0x7610, R2 ;  /* 0x00007610ff027816 */ /* 0x000fe40000000002 */
[----:B---3--:R-:W-:-:S04]  /*28ff0*/  IADD3 R15, P1, R15, UR20, RZ ;  /* 0x000000140f0f7c10 */ /* 0x008fc8000ff3e0ff */
[----:B--2---:R-:W-:Y:S01]  /*29000*/  IADD3.X R16, R16, UR16, RZ, P1, !PT ;  /* 0x0000001010107c10 */ /* 0x004fe20008ffe4ff */
[----:B------:R0:W-:Y:S01]  /*29010*/  STL [R1+0x454], R15 ;  /* 0x0004540f01007387 */ /* 0x0001e20000100800 */
[----:B------:R-:W-:-:S03]  /*29020*/  ISETP.GE.U32.AND P1, PT, R15, UR6, PT ;  /* 0x000000060f007c0c */ /* 0x000fc6000bf26070 */
[----:B------:R0:W-:Y:S01]  /*29030*/  STL [R1+0x450], R16 ;  /* 0x0004501001007387 */ /* 0x0001e20000100800 */
[----:B------:R-:W-:-:S13]  /*29040*/  ISETP.GE.U32.AND.EX P1, PT, R16, UR7, PT, P1 ;  /* 0x0000000710007c0c */ /* 0x000fda000bf26110 */
[----:B0-----:R-:W-:Y:S05]  /*29050*/  @P1 BRA `(.L_x_562) ;  /* 0x0000000400501947 */ /* 0x001fea0003800000 */
[----:B------:R-:W0:Y:S01]  /*29060*/  S2R R8, SR_CTAID.X ;  /* 0x0000000000087919 */ /* 0x000e220000002500 */
[----:B------:R-:W-:Y:S01]  /*29070*/  ULDC UR5, c[0x0][0x150] ;  /* 0x0000540000057ab9 */ /* 0x000fe20000000800 */
[----:B------:R-:W1:Y:S01]  /*29080*/  LDC R3, c[0x0][0x144] ;  /* 0x00005100ff037b82 */ /* 0x000e620000000800 */
[----:B------:R-:W-:Y:S01]  /*29090*/  ULDC.64 UR6, c[0x0][0x628] ;  /* 0x00018a0000067ab9 */ /* 0x000fe20000000a00 */
[----:B------:R-:W2:Y:S01]  /*290a0*/  S2R R5, SR_CTAID.Y ;  /* 0x0000000000057919 */ /* 0x000ea20000002600 */
[----:B------:R-:W-:Y:S01]  /*290b0*/  ISETP.NE.U32.AND P1, PT, RZ, UR6, PT ;  /* 0x00000006ff007c0c */ /* 0x000fe2000bf25070 */
[----:B------:R-:W-:-:S03]  /*290c0*/  ULDC UR8, c[0x0][0x630] ;  /* 0x00018c0000087ab9 */ /* 0x000fc60000000800 */
[----:B------:R-:W-:Y:S01]  /*290d0*/  ISETP.NE.AND.EX P1, PT, RZ, UR7, PT, P1 ;  /* 0x00000007ff007c0c */ /* 0x000fe2000bf25310 */
[----:B------:R-:W3:Y:S01]  /*290e0*/  LDC R12, c[0x0][0x148] ;  /* 0x00005200ff0c7b82 */ /* 0x000ee20000000800 */
[----:B0-----:R-:W-:Y:S02]  /*290f0*/  I2FP.F32.U32 R2, R8 ;  /* 0x0000000800027245 */ /* 0x001fe40000201000 */
[----:B--2---:R-:W-:-:S03]  /*29100*/  I2FP.F32.U32 R4, R5 ;  /* 0x0000000500047245 */ /* 0x004fc60000201000 */
[----:B------:R-:W-:Y:S01]  /*29110*/  FMUL R2, R2, UR5 ;  /* 0x0000000502027c20 */ /* 0x000fe20008400000 */
[----:B------:R-:W-:Y:S02]  /*29120*/  ULDC UR5, c[0x0][0x154] ;  /* 0x0000550000057ab9 */ /* 0x000fe40000000800 */
[----:B------:R-:W-:-:S03]  /*29130*/  FMUL R10, R4, UR5 ;  /* 0x00000005040a7c20 */ /* 0x000fc60008400000 */
[----:B------:R-:W0:Y:S08]  /*29140*/  F2I.U32.TRUNC.NTZ R2, R2 ;  /* 0x0000000200027305 */ /* 0x000e30000020f000 */
[----:B------:R-:W2:Y:S01]  /*29150*/  F2I.U32.TRUNC.NTZ R10, R10 ;  /* 0x0000000a000a7305 */ /* 0x000ea2000020f000 */
[----:B0-----:R-:W-:Y:S02]  /*29160*/  IMAD.MOV R4, RZ, RZ, -R2 ;  /* 0x000000ffff047224 */ /* 0x001fe400078e0a02 */
[----:B------:R-:W-:-:S02]  /*29170*/  IMAD.MOV.U32 R2, RZ, RZ, R15 ;  /* 0x000000ffff027224 */ /* 0x000fc400078e000f */
[----:B-1----:R-:W-:Y:S02]  /*29180*/  IMAD R8, R3, R4, R8 ;  /* 0x0000000403087224 */ /* 0x002fe400078e0208 */
[----:B--2---:R-:W-:-:S04]  /*29190*/  IMAD.MOV R3, RZ, RZ, -R10 ;  /* 0x000000ffff037224 */ /* 0x004fc800078e0a0a */
[----:B---3--:R-:W-:Y:S02]  /*291a0*/  @P4 IMAD R8, R12, R3, R5 ;  /* 0x000000030c084224 */ /* 0x008fe400078e0205 */
[----:B------:R-:W-:Y:S01]  /*291b0*/  IMAD.MOV.U32 R3, RZ, RZ, R16 ;  /* 0x000000ffff037224 */ /* 0x000fe200078e0010 */
[----:B------:R-:W-:Y:S06]  /*291c0*/  @!P1 BRA `(.L_x_563) ;  /* 0x0000000000289947 */ /* 0x000fec0003800000 */
[----:B------:R-:W-:Y:S02]  /*291d0*/  ULDC UR5, c[0x0][0x634] ;  /* 0x00018d0000057ab9 */ /* 0x000fe40000000800 */
[----:B------:R-:W-:-:S05]  /*291e0*/  IADD3 R3, P1, R15, UR5, RZ ;  /* 0x000000050f037c10 */ /* 0x000fca000ff3e0ff */
[----:B------:R-:W-:-:S04]  /*291f0*/  IMAD.X R11, RZ, RZ, R16, P1 ;  /* 0x000000ffff0b7224 */ /* 0x000fc800008e0610 */
[----:B------:R-:W-:-:S04]  /*29200*/  IMAD.WIDE.U32 R4, R11, UR6, RZ ;  /* 0x000000060b047c25 */ /* 0x000fc8000f8e00ff */
[----:B------:R-:W-:-:S04]  /*29210*/  IMAD.WIDE.U32 R4, P1, R3, UR7, R4 ;  /* 0x0000000703047c25 */ /* 0x000fc8000f820004 */
[----:B------:R-:W-:-:S04]  /*29220*/  IMAD.WIDE.U32 R2, R3, UR6, RZ ;  /* 0x0000000603027c25 */ /* 0x000fc8000f8e00ff */
[----:B------:R-:W-:Y:S01]  /*29230*/  IMAD.MOV.U32 R2, RZ, RZ, R5 ;  /* 0x000000ffff027224 */ /* 0x000fe200078e0005 */
[----:B------:R-:W-:Y:S01]  /*29240*/  IADD3 RZ, P2, R3, R4, RZ ;  /* 0x0000000403ff7210 */ /* 0x000fe20007f5e0ff */
[----:B------:R-:W-:-:S04]  /*29250*/  IMAD.X R3, RZ, RZ, RZ, P1 ;  /* 0x000000ffff037224 */ /* 0x000fc800008e06ff */
[----:B------:R-:W-:-:S08]  /*29260*/  IMAD.WIDE.U32.X R2, R11, UR7, R2, P2 ;  /* 0x000000070b027c25 */ /* 0x000fd000090e0402 */
.L_x_563:
[--C-:B------:R-:W-:Y:S01]  /*29270*/  SHF.R.U64 R10, R2, UR8, R3.reuse ;  /* 0x00000008020a7c19 */ /* 0x100fe20008001203 */
[----:B------:R-:W-:Y:S01]  /*29280*/  ULDC.64 UR6, c[0x0][0x620] ;  /* 0x0001880000067ab9 */ /* 0x000fe20000000a00 */
[----:B------:R-:W-:Y:S01]  /*29290*/  SHF.R.U32.HI R2, RZ, UR8, R3 ;  /* 0x00000008ff027c19 */ /* 0x000fe20008011603 */
[----:B------:R-:W-:Y:S01]  /*292a0*/  IMAD.MOV.U32 R3, RZ, RZ, R16 ;  /* 0x000000ffff037224 */ /* 0x000fe200078e0010 */
[----:B------:R-:W-:Y:S01]  /*292b0*/  IADD3 R11, P1, RZ, -R10, RZ ;  /* 0x8000000aff0b7210 */ /* 0x000fe20007f3e0ff */
[----:B------:R-:W-:-:S04]  /*292c0*/  ULDC UR5, c[0x0][0x618] ;  /* 0x0001860000057ab9 */ /* 0x000fc80000000800 */
[----:B------:R-:W-:-:S04]  /*292d0*/  IMAD.X R2, RZ, RZ, ~R2, P1 ;  /* 0x000000ffff027224 */ /* 0x000fc800008e0e02 */
[----:B------:R-:W-:-:S04]  /*292e0*/  IMAD R2, R2, UR6, RZ ;  /* 0x0000000602027c24 */ /* 0x000fc8000f8e02ff */
[----:B------:R-:W-:Y:S02]  /*292f0*/  IMAD R5, R11, UR7, R2 ;  /* 0x000000070b057c24 */ /* 0x000fe4000f8e0202 */
[----:B------:R-:W-:-:S04]  /*29300*/  IMAD.MOV.U32 R2, RZ, RZ, R15 ;  /* 0x000000ffff027224 */ /* 0x000fc800078e000f */
[----:B------:R-:W-:Y:S01]  /*29310*/  IMAD.WIDE.U32 R2, R11, UR6, R2 ;  /* 0x000000060b027c25 */ /* 0x000fe2000f8e0002 */
[----:B------:R-:W-:Y:S02]  /*29320*/  ULDC.64 UR6, c[0x0][0x640] ;  /* 0x0001900000067ab9 */ /* 0x000fe40000000a00 */
[----:B------:R-:W-:Y:S01]  /*29330*/  ISETP.NE.U32.AND P1, PT, RZ, UR6, PT ;  /* 0x00000006ff007c0c */ /* 0x000fe2000bf25070 */
[----:B------:R-:W-:-:S03]  /*29340*/  IMAD.IADD R3, R3, 0x1, R5 ;  /* 0x0000000103037824 */ /* 0x000fc600078e0205 */
[----:B------:R-:W-:Y:S02]  /*29350*/  ISETP.NE.AND.EX P1, PT, RZ, UR7, PT, P1 ;  /* 0x00000007ff007c0c */ /* 0x000fe4000bf25310 */
[--C-:B------:R-:W-:Y:S02]  /*29360*/  SHF.R.U64 R11, R2, UR5, R3.reuse ;  /* 0x00000005020b7c19 */ /* 0x100fe40008001203 */
[----:B------:R-:W-:Y:S01]  /*29370*/  SHF.R.U32.HI R2, RZ, UR5, R3 ;  /* 0x00000005ff027c19 */ /* 0x000fe20008011603 */
[----:B------:R-:W-:-:S03]  /*29380*/  ULDC UR5, c[0x0][0x608] ;  /* 0x0001820000057ab9 */ /* 0x000fc60000000800 */
[--C-:B------:R-:W-:Y:S02]  /*29390*/  SHF.R.U64 R12, R11, UR5, R2.reuse ;  /* 0x000000050b0c7c19 */ /* 0x100fe40008001202 */
[----:B------:R-:W-:Y:S01]  /*293a0*/  SHF.R.U32.HI R3, RZ, UR5, R2 ;  /* 0x00000005ff037c19 */ /* 0x000fe20008011602 */
[----:B------:R-:W-:-:S03]  /*293b0*/  ULDC UR5, c[0x0][0x658] ;  /* 0x0001960000057ab9 */ /* 0x000fc60000000800 */
[--C-:B------:R-:W-:Y:S02]  /*293c0*/  SHF.R.U64 R13, R12, UR5, R3.reuse ;  /* 0x000000050c0d7c19 */ /* 0x100fe40008001203 */
[----:B------:R-:W-:-:S03]  /*293d0*/  SHF.R.U32.HI R15, RZ, UR5, R3 ;  /* 0x00000005ff0f7c19 */ /* 0x000fc60008011603 */
[----:B------:R-:W-:Y:S02]  /*293e0*/  IMAD.MOV.U32 R2, RZ, RZ, R13 ;  /* 0x000000ffff027224 */ /* 0x000fe400078e000d */
        /* <DEDUP_REMOVED lines=12> */
.L_x_564:
[----:B------:R-:W-:Y:S01]  /*294b0*/  ULDC UR5, c[0x0][0x648] ;  /* 0x0001920000057ab9 */ /* 0x000fe20000000800 */
[----:B------:R-:W-:Y:S02]  /*294c0*/  LOP3.LUT R12, R12, UR17, RZ, 0xc0, !PT ;  /* 0x000000110c0c7c12 */ /* 0x000fe4000f8ec0ff */
[----:B------:R-:W-:Y:S01]  /*294d0*/  SHF.R.U64 R3, R2, UR5, R3 ;  /* 0x0000000502037c19 */ /* 0x000fe20008001203 */
[----:B------:R-:W-:-:S04]  /*294e0*/  ULDC UR5, c[0x0][0x638] ;  /* 0x00018e0000057ab9 */ /* 0x000fc80000000800 */
[----:B------:R-:W-:Y:S02]  /*294f0*/  IMAD.MOV R2, RZ, RZ, -R3 ;  /* 0x000000ffff027224 */ /* 0x000fe400078e0a03 */
[----:B------:R-:W-:Y:S02]  /*29500*/  IMAD R5, R3, UR18, R12 ;  /* 0x0000001203057c24 */ /* 0x000fe4000f8e020c */
[----:B------:R-:W-:Y:S01]  /*29510*/  IMAD R13, R2, UR5, R13 ;  /* 0x00000005020d7c24 */ /* 0x000fe2000f8e020d */
[----:B------:R-:W-:Y:S01]  /*29520*/  ULDC UR5, c[0x0][0x610] ;  /* 0x0001840000057ab9 */ /* 0x000fe20000000800 */
[----:B------:R-:W-:Y:S01]  /*29530*/  LOP3.LUT R2, R11, UR4, RZ, 0xc0, !PT ;  /* 0x000000040b027c12 */ /* 0x000fe2000f8ec0ff */
[----:B------:R-:W-:Y:S01]  /*29540*/  IMAD R8, R5, UR5, R8 ;  /* 0x0000000505087c24 */ /* 0x000fe2000f8e0208 */
[----:B------:R-:W-:-:S03]  /*29550*/  ULDC UR5, c[0x0][0x600] ;  /* 0x0001800000057ab9 */ /* 0x000fc60000000800 */
[----:B------:R-:W-:Y:S02]  /*29560*/  IMAD R13, R13, UR5, R2 ;  /* 0x000000050d0d7c24 */ /* 0x000fe4000f8e0202 */
[----:B------:R-:W-:-:S03]  /*29570*/  IMAD.MOV.U32 R2, RZ, RZ, 0x1 ;  /* 0x00000001ff027424 */ /* 0x000fc600078e00ff */
[----:B------:R-:W-:Y:S02]  /*29580*/  SEL R4, R13, R8, !P4 ;  /* 0x000000080d047207 */ /* 0x000fe40006000000 */
[----:B------:R-:W-:-:S07]  /*29590*/  SEL R5, R8, R13, !P4 ;  /* 0x0000000d08057207 */ /* 0x000fce0006000000 */
.L_x_562:
[----:B------:R-:W-:Y:S05]  /*295a0*/  BSYNC B1 ;  /* 0x0000000000017941 */ /* 0x000fea0003800000 */
.L_x_561:
[----:B------:R-:W-:-:S13]  /*295b0*/  LOP3.LUT P1, RZ, R2, 0xff, RZ, 0xc0, !PT ;  /* 0x000000ff02ff7812 */ /* 0x000fda000782c0ff */
[----:B------:R-:W-:Y:S05]  /*295c0*/  @P1 BRA `(.L_x_565) ;  /* 0xfffffff4003c1947 */ /* 0x000fea000383ffff */
[----:B------:R-:W-:Y:S05]  /*295d0*/  BSYNC B0 ;  /* 0x0000000000007941 */ /* 0x000fea0003800000 */
.L_x_553:
[----:B------:R-:W-:-:S03]  /*295e0*/  UMOV UR5, 0xffffffff ;  /* 0xffffffff00057882 */ /* 0x000fc60000000000 */
[----:B------:R-:W-:Y:S05]  /*295f0*/  BRA.DIV UR5, `(.L_x_566) ;  /* 0x0000000605287947 */ /* 0x000fea000b800000 */
[----:B------:R-:W-:-:S13]  /*29600*/  ELECT P0, URZ, PT ;  /* 0x00000000003f782f */ /* 0x000fda0003800000 */
.L_x_580:
[----:B------:R-:W-:Y:S04]  /*29610*/  BSSY B0, `(.L_x_567) ;  /* 0x000002c000007945 */ /* 0x000fe80003800000 */
[----:B------:R-:W-:Y:S05]  /*29620*/  @!P0 BRA `(.L_x_568) ;  /* 0x0000000000a88947 */ /* 0x000fea0003800000 */
[----:B------:R-:W-:-:S04]  /*29630*/  ULOP3.LUT UR5, UR13, 0x2, URZ, 0xfc, !UPT ;  /* 0x000000020d057892 */ /* 0x000fc8000f8efc3f */
[----:B------:R-:W-:-:S06]  /*29640*/  UISETP.NE.AND UP0, UPT, UR5, 0x3, UPT ;  /* 0x000000030500788c */ /* 0x000fcc000bf05270 */
[----:B------:R-:W-:-:S13]  /*29650*/  PLOP3.LUT P0, PT, PT, PT, UP0, 0x80, 0x0 ;  /* 0x000000000000781c */ /* 0x000fda0003f0f008 */
[----:B------:R-:W-:Y:S05]  /*29660*/  @!P0 BRA `(.L_x_569) ;  /* 0x0000000000048947 */ /* 0x000fea0003800000 */
[----:B------:R-:W-:Y:S01]  /*29670*/  BPT.TRAP 0x1 ;  /* 0x000000040000795c */ /* 0x000fe20000300000 */
.L_x_569:
[----:B------:R-:W0:Y:S01]  /*29680*/  S2R R3, SR_CgaCtaId ;  /* 0x0000000000037919 */ /* 0x000e220000008800 */
[----:B------:R-:W-:-:S04]  /*29690*/  MOV R2, 0x400 ;  /* 0x0000040000027802 */ /* 0x000fc80000000f00 */
[----:B0-----:R-:W-:Y:S02]  /*296a0*/  LEA R3, R3, R2, 0x18 ;  /* 0x0000000203037211 */ /* 0x001fe400078ec0ff */
[----:B------:R-:W-:-:S03]  /*296b0*/  SHF.L.U32 R2, R0, 0x1f, RZ ;  /* 0x0000001f00027819 */ /* 0x000fc600000006ff */
[----:B------:R-:W-:-:S04]  /*296c0*/  VIADD R3, R3, 0x20 ;  /* 0x0000002003037836 */ /* 0x000fc80000000000 */
[----:B------:R-:W-:-:S04]  /*296d0*/  IMAD R5, R6, 0x8, R3 ;  /* 0x0000000806057824 */ /* 0x000fc800078e0203 */
[----:B------:R-:W0:Y:S02]  /*296e0*/  SYNCS.PHASECHK.TRANS64.TRYWAIT P0, [R5+URZ], R2 ;  /* 0x00000002050075a7 */ /* 0x000e24000800017f */
[----:B0-----:R-:W-:Y:S05]  /*296f0*/  @!P0 BRA `(.L_x_570) ;  /* 0x00000004000c8947 */ /* 0x001fea0003800000 */
.L_x_581:
[----:B------:R-:W-:-:S05]  /*29700*/  VIADD R6, R6, 0x1 ;  /* 0x0000000106067836 */ /* 0x000fca0000000000 */
[----:B------:R-:W-:-:S04]  /*29710*/  ISETP.NE.AND P0, PT, R6, 0x4, PT ;  /* 0x000000040600780c */ /* 0x000fc80003f05270 */
[----:B0-----:R-:W-:Y:S02]  /*29720*/  SEL R5, RZ, 0x1, P0 ;  /* 0x00000001ff057807 */ /* 0x001fe40000000000 */
[----:B------:R-:W-:Y:S02]  /*29730*/  SEL R6, R6, RZ, P0 ;  /* 0x000000ff06067207 */ /* 0x000fe40000000000 */
[----:B------:R-:W-:-:S03]  /*29740*/  LOP3.LUT R5, R0, R5, RZ, 0x3c, !PT ;  /* 0x0000000500057212 */ /* 0x000fc600078e3cff */
[----:B------:R-:W-:Y:S01]  /*29750*/  IMAD R7, R6, 0x8, R3 ;  /* 0x0000000806077824 */ /* 0x000fe200078e0203 */
[----:B------:R-:W-:-:S04]  /*29760*/  SHF.L.U32 R0, R5, 0x1f, RZ ;  /* 0x0000001f05007819 */ /* 0x000fc800000006ff */
[----:B------:R-:W0:Y:S02]  /*29770*/  SYNCS.PHASECHK.TRANS64.TRYWAIT P0, [R7+URZ], R0 ;  /* 0x00000000070075a7 */ /* 0x000e24000800017f */
[----:B0-----:R-:W-:Y:S05]  /*29780*/  @!P0 BRA `(.L_x_571) ;  /* 0x0000000000fc8947 */ /* 0x001fea0003800000 */
.L_x_582:
[----:B0-----:R-:W-:-:S05]  /*29790*/  VIADD R0, R6, 0x1 ;  /* 0x0000000106007836 */ /* 0x001fca0000000000 */
[----:B------:R-:W-:-:S04]  /*297a0*/  ISETP.NE.AND P0, PT, R0, 0x4, PT ;  /* 0x000000040000780c */ /* 0x000fc80003f05270 */
[----:B------:R-:W-:Y:S02]  /*297b0*/  SEL R2, RZ, 0x1, P0 ;  /* 0x00000001ff027807 */ /* 0x000fe40000000000 */
[----:B------:R-:W-:Y:S02]  /*297c0*/  SEL R4, R0, RZ, P0 ;  /* 0x000000ff00047207 */ /* 0x000fe40000000000 */
[----:B------:R-:W-:-:S03]  /*297d0*/  LOP3.LUT R5, R5, R2, RZ, 0x3c, !PT ;  /* 0x0000000205057212 */ /* 0x000fc600078e3cff */
[----:B------:R-:W-:Y:S01]  /*297e0*/  IMAD R7, R4, 0x8, R3 ;  /* 0x0000000804077824 */ /* 0x000fe200078e0203 */
[----:B------:R-:W-:-:S04]  /*297f0*/  SHF.L.U32 R0, R5, 0x1f, RZ ;  /* 0x0000001f05007819 */ /* 0x000fc800000006ff */
[----:B------:R-:W0:Y:S02]  /*29800*/  SYNCS.PHASECHK.TRANS64.TRYWAIT P0, [R7+URZ], R0 ;  /* 0x00000000070075a7 */ /* 0x000e24000800017f */
[----:B0-----:R-:W-:Y:S05]  /*29810*/  @!P0 BRA `(.L_x_572) ;  /* 0x0000000000ec8947 */ /* 0x001fea0003800000 */
.L_x_583:
[----:B0-----:R-:W-:-:S05]  /*29820*/  VIADD R0, R4, 0x1 ;  /* 0x0000000104007836 */ /* 0x001fca0000000000 */
[----:B------:R-:W-:-:S04]  /*29830*/  ISETP.NE.AND P0, PT, R0, 0x4, PT ;  /* 0x000000040000780c */ /* 0x000fc80003f05270 */
[----:B------:R-:W-:Y:S02]  /*29840*/  SEL R2, RZ, 0x1, P0 ;  /* 0x00000001ff027807 */ /* 0x000fe40000000000 */
[----:B------:R-:W-:Y:S02]  /*29850*/  SEL R0, R0, RZ, P0 ;  /* 0x000000ff00007207 */ /* 0x000fe40000000000 */
[----:B------:R-:W-:-:S03]  /*29860*/  LOP3.LUT R2, R5, R2, RZ, 0x3c, !PT ;  /* 0x0000000205027212 */ /* 0x000fc600078e3cff */
[----:B------:R-:W-:Y:S01]  /*29870*/  IMAD R3, R0, 0x8, R3 ;  /* 0x0000000800037824 */ /* 0x000fe200078e0203 */
[----:B------:R-:W-:-:S07]  /*29880*/  SHF.L.U32 R0, R2, 0x1f, RZ ;  /* 0x0000001f02007819 */ /* 0x000fce00000006ff */
.L_x_573:
[----:B0-----:R0:W1:Y:S02]  /*29890*/  SYNCS.PHASECHK.TRANS64.TRYWAIT P0, [R3+URZ], R0 ;  /* 0x00000000030075a7 */ /* 0x001064000800017f */
[----:B-1----:R-:W-:Y:S05]  /*298a0*/  @!P0 NANOSLEEP.SYNCS 0x989680 ;  /* 0x009896800000895d */ /* 0x002fea0003900000 */
[----:B------:R-:W1:Y:S02]  /*298b0*/  @!P0 SYNCS.PHASECHK.TRANS64 P0, [R3+URZ], R0 ;  /* 0x00000000030085a7 */ /* 0x000e64000800007f */
[----:B-1----:R-:W-:Y:S05]  /*298c0*/  @!P0 BRA `(.L_x_573) ;  /* 0xfffffffc00f08947 */ /* 0x002fea000383ffff */
.L_x_568:
[----:B------:R-:W-:Y:S05]  /*298d0*/  BSYNC B0 ;  /* 0x0000000000007941 */ /* 0x000fea0003800000 */
.L_x_567:
[----:B------:R-:W-:Y:S05]  /*298e0*/  EXIT ;  /* 0x000000000000794d */ /* 0x000fea0003800000 */
.L_x_17:
[----:B-1----:R-:W-:-:S04]  /*298f0*/  IMAD.U32 R3, RZ, RZ, UR6 ;  /* 0x00000006ff037e24 */ /* 0x002fc8000f8e00ff */
[----:B------:R1:W3:Y:S03]  /*29900*/  SYNCS.PHASECHK.TRANS64.TRYWAIT P0, [R3+URZ], R0 ;  /* 0x00000000030075a7 */ /* 0x0002e6000800017f */
[----:B---3--:R-:W-:Y:S05]  /*29910*/  @!P0 NANOSLEEP.SYNCS 0x989680 ;  /* 0x009896800000895d */ /* 0x008fea0003900000 */
[----:B------:R-:W3:Y:S02]  /*29920*/  @!P0 SYNCS.PHASECHK.TRANS64 P0, [R3+URZ], R0 ;  /* 0x00000000030085a7 */ /* 0x000ee4000800007f */
[----:B---3--:R-:W-:Y:S05]  /*29930*/  @!P0 BRA `(.L_x_17) ;  /* 0xfffffffc00ec8947 */ /* 0x008fea000383ffff */
[----:B------:R-:W-:Y:S05]  /*29940*/  BRA `(.L_x_16) ;  /* 0xfffffd9000707947 */ /* 0x000fea000383ffff */
.L_x_23:
[----:B-----5:R1:W-:Y:S02]  /*29950*/  STL [R1+0x468], R2 ;  /* 0x0004680201007387 */ /* 0x0203e40000100800 */
[----:B-1----:R-:W-:-:S04]  /*29960*/  IMAD.U32 R2, RZ, RZ, UR16 ;  /* 0x00000010ff027e24 */ /* 0x002fc8000f8e00ff */
[----:B------:R1:W3:Y:S03]  /*29970*/  SYNCS.PHASECHK.TRANS64.TRYWAIT P0, [R2+URZ], R0 ;  /* 0x00000000020075a7 */ /* 0x0002e6000800017f */
[----:B---3--:R-:W-:Y:S05]  /*29980*/  @!P0 NANOSLEEP.SYNCS 0x989680 ;  /* 0x009896800000895d */ /* 0x008fea0003900000 */
[----:B------:R1:W3:Y:S02]  /*29990*/  @!P0 SYNCS.PHASECHK.TRANS64 P0, [R2+URZ], R0 ;  /* 0x00000000020085a7 */ /* 0x0002e4000800007f */
[----:B-1----:R1:W5:Y:S02]  /*299a0*/  LDL.LU R2, [R1+0x468] ;  /* 0x0004680001027983 */ /* 0x0023640000300800 */
[----:B-1-3--:R-:W-:Y:S05]  /*299b0*/  @!P0 BRA `(.L_x_23) ;  /* 0xfffffffc00e48947 */ /* 0x00afea000383ffff */
[----:B------:R-:W-:Y:S05]  /*299c0*/  BRA `(.L_x_22) ;  /* 0xfffffdf400247947 */ /* 0x000fea000383ffff */
.L_x_554:
[----:B------:R-:W-:Y:S01]  /*299d0*/  BSSY B1, `(.L_x_574) ;  /* 0x0000006000017945 */ /* 0x000fe20003800000 */
[----:B------:R-:W-:-:S07]  /*299e0*/  IMAD.MOV.U32 R2, RZ, RZ, -0x1 ;  /* 0xffffffffff027424 */ /* 0x000fce00078e00ff */
[----:B------:R-:W-:Y:S05]  /*299f0*/  WARPSYNC.COLLECTIVE R2, `(.L_x_575) ;  /* 0x00000000020c7348 */ /* 0x000fea0003c00000 */
[----:B------:R-:W-:Y:S02]  /*29a00*/  ELECT P1, UR62, PT ;  /* 0x00000000003e782f */ /* 0x000fe40003820000 */
[----:B------:R-:W-:Y:S01]  /*29a10*/  MOV R2, UR62 ;  /* 0x0000003e00027c02 */ /* 0x000fe20008000f00 */
[----:B------:R-:W-:Y:S10]  /*29a20*/  ENDCOLLECTIVE ;  /* 0x000000000000791b */ /* 0x000ff40003800000 */
.L_x_575:
[----:B------:R-:W-:Y:S05]  /*29a30*/  BSYNC B1 ;  /* 0x0000000000017941 */ /* 0x000fea0003800000 */
.L_x_574:
[----:B------:R-:W-:Y:S05]  /*29a40*/  BRA `(.L_x_576) ;  /* 0xfffffff000287947 */ /* 0x000fea000383ffff */
.L_x_557:
[----:B-1----:R1:W2:Y:S02]  /*29a50*/  SYNCS.PHASECHK.TRANS64.TRYWAIT P1, [R16+URZ+0x20], R11 ;  /* 0x0000200b100075a7 */ /* 0x0022a4000802017f */
[----:B--2---:R-:W-:Y:S05]  /*29a60*/  @!P1 NANOSLEEP.SYNCS 0x989680 ;  /* 0x009896800000995d */ /* 0x004fea0003900000 */
[----:B------:R-:W2:Y:S02]  /*29a70*/  @!P1 SYNCS.PHASECHK.TRANS64 P1, [R16+URZ+0x20], R11 ;  /* 0x0000200b100095a7 */ /* 0x000ea4000802007f */
[----:B--2---:R-:W-:Y:S05]  /*29a80*/  @!P1 BRA `(.L_x_557) ;  /* 0xfffffffc00f09947 */ /* 0x004fea000383ffff */
[----:B------:R-:W-:Y:S05]  /*29a90*/  BRA `(.L_x_577) ;  /* 0xfffffff0005c7947 */ /* 0x000fea000383ffff */
.L_x_566:
[----:B------:R-:W-:Y:S01]  /*29aa0*/  BSSY B0, `(.L_x_578) ;  /* 0x0000006000007945 */ /* 0x000fe20003800000 */
[----:B------:R-:W-:-:S07]  /*29ab0*/  IMAD.MOV.U32 R2, RZ, RZ, -0x1 ;  /* 0xffffffffff027424 */ /* 0x000fce00078e00ff */
[----:B------:R-:W-:Y:S05]  /*29ac0*/  WARPSYNC.COLLECTIVE R2, `(.L_x_579) ;  /* 0x00000000020c7348 */ /* 0x000fea0003c00000 */
[----:B------:R-:W-:Y:S02]  /*29ad0*/  ELECT P1, UR62, PT ;  /* 0x00000000003e782f */ /* 0x000fe40003820000 */
[----:B------:R-:W-:Y:S01]  /*29ae0*/  MOV R2, UR62 ;  /* 0x0000003e00027c02 */ /* 0x000fe20008000f00 */
[----:B------:R-:W-:Y:S10]  /*29af0*/  ENDCOLLECTIVE ;  /* 0x000000000000791b */ /* 0x000ff40003800000 */
.L_x_579:
[----:B------:R-:W-:Y:S05]  /*29b00*/  BSYNC B0 ;  /* 0x0000000000007941 */ /* 0x000fea0003800000 */
.L_x_578:
[----:B------:R-:W-:Y:S01]  /*29b10*/  PLOP3.LUT P0, PT, P1, PT, PT, 0x80, 0x0 ;  /* 0x000000000000781c */ /* 0x000fe20000f0f070 */
[----:B------:R-:W-:-:S12]  /*29b20*/  BRA `(.L_x_580) ;  /* 0xfffffff800b87947 */ /* 0x000fd8000383ffff */
.L_x_570:
[----:B0-----:R0:W1:Y:S02]  /*29b30*/  SYNCS.PHASECHK.TRANS64.TRYWAIT P0, [R5+URZ], R2 ;  /* 0x00000002050075a7 */ /* 0x001064000800017f */
[----:B-1----:R-:W-:Y:S05]  /*29b40*/  @!P0 NANOSLEEP.SYNCS 0x989680 ;  /* 0x009896800000895d */ /* 0x002fea0003900000 */
[----:B------:R-:W1:Y:S02]  /*29b50*/  @!P0 SYNCS.PHASECHK.TRANS64 P0, [R5+URZ], R2 ;  /* 0x00000002050085a7 */ /* 0x000e64000800007f */
[----:B-1----:R-:W-:Y:S05]  /*29b60*/  @!P0 BRA `(.L_x_570) ;  /* 0xfffffffc00f08947 */ /* 0x002fea000383ffff */
[----:B------:R-:W-:Y:S05]  /*29b70*/  BRA `(.L_x_581) ;  /* 0xfffffff800e07947 */ /* 0x000fea000383ffff */
.L_x_571:
[----:B0-----:R0:W1:Y:S02]  /*29b80*/  SYNCS.PHASECHK.TRANS64.TRYWAIT P0, [R7+URZ], R0 ;  /* 0x00000000070075a7 */ /* 0x001064000800017f */
[----:B-1----:R-:W-:Y:S05]  /*29b90*/  @!P0 NANOSLEEP.SYNCS 0x989680 ;  /* 0x009896800000895d */ /* 0x002fea0003900000 */
[----:B------:R-:W1:Y:S02]  /*29ba0*/  @!P0 SYNCS.PHASECHK.TRANS64 P0, [R7+URZ], R0 ;  /* 0x00000000070085a7 */ /* 0x000e64000800007f */
[----:B-1----:R-:W-:Y:S05]  /*29bb0*/  @!P0 BRA `(.L_x_571) ;  /* 0xfffffffc00f08947 */ /* 0x002fea000383ffff */
[----:B------:R-:W-:Y:S05]  /*29bc0*/  BRA `(.L_x_582) ;  /* 0xfffffff800f07947 */ /* 0x000fea000383ffff */
.L_x_572:
[----:B0-----:R0:W1:Y:S02]  /*29bd0*/  SYNCS.PHASECHK.TRANS64.TRYWAIT P0, [R7+URZ], R0 ;  /* 0x00000000070075a7 */ /* 0x001064000800017f */
[----:B-1----:R-:W-:Y:S05]  /*29be0*/  @!P0 NANOSLEEP.SYNCS 0x989680 ;  /* 0x009896800000895d */ /* 0x002fea0003900000 */
[----:B------:R-:W1:Y:S02]  /*29bf0*/  @!P0 SYNCS.PHASECHK.TRANS64 P0, [R7+URZ], R0 ;  /* 0x00000000070085a7 */ /* 0x000e64000800007f */
[----:B-1----:R-:W-:Y:S05]  /*29c00*/  @!P0 BRA `(.L_x_572) ;  /* 0xfffffffc00f08947 */ /* 0x002fea000383ffff */
[----:B------:R-:W-:Y:S05]  /*29c10*/  BRA `(.L_x_583) ;  /* 0xfffffffc00007947 */ /* 0x000fea000383ffff */
.L_x_584:
[----:B------:R-:W-:-:S00]  /*29c20*/  BRA `(.L_x_584) ;  /* 0xfffffffc00fc7947 */ /* 0x000fc0000383ffff */
[----:B------:R-:W-:-:S00]  /*29c30*/  NOP ;  /* 0x0000000000007918 */ /* 0x000fc00000000000 */
        /* <DEDUP_REMOVED lines=12> */
.L_x_585:


//--------------------- .nv.shared._ZN7cutlass13device_kernelINS_4gemm6kernel13GemmUniversalIN4cute5tupleIJiiiiEEENS1_10collective13CollectiveMmaINS1_37MainloopSm90TmaGmmaWarpSpecializedFP8ILi4ENS5_IJNS4_1CILi1EEESB_SB_EEENS1_35KernelTmaWarpSpecializedCooperativeEEENS5_IJNSA_ILi256EEESF_NSA_ILi128EEEEEENS_12float_e4m3_tENS5_IJlSB_lEEESI_SJ_NS4_8TiledMMAINS4_8MMA_AtomIJNS4_4SM904GMMA31MMA_64x256x32_F32E4M3E4M3_SS_TNILNSN_7ScaleInE1ELSP_1EEEEEENS4_6LayoutINS5_IJNSA_ILi2EEESB_SB_EEENS5_IJSB_NSA_ILi0EEESV_EEEEENS5_IJNS4_10UnderscoreESY_SY_EEEEENS4_13SM90_TMA_LOADENS4_14ComposedLayoutINS4_7SwizzleILi3ELi4ELi3EEENS4_18smem_ptr_flag_bitsILi8EEENSS_INS5_IJNSA_ILi8EEESG_EEENS5_IJSG_SB_EEEEEEEvNS4_8identityES11_S1B_vS1C_EENS_8epilogue10collective6detail29Sm90TmaWarpSpecializedAdapterINS1F_15DefaultEpilogueISI_SJ_SJ_NS1E_6thread17LinearCombinationISI_Li1EffLNS1J_9ScaleType4KindE0ELNS_15FloatRoundStyleE2ESI_EENS1_15EpilogueDefaultEEEEEvvEEEEvNT_6ParamsE --------------------------
	.section	.nv.shared._ZN7cutlass13device_kernelINS_4gemm6kernel13GemmUniversalIN4cute5tupleIJiiiiEEENS1_10collective13CollectiveMmaINS1_37MainloopSm90TmaGmmaWarpSpecializedFP8ILi4ENS5_IJNS4_1CILi1EEESB_SB_EEENS1_35KernelTmaWarpSpecializedCooperativeEEENS5_IJNSA_ILi256EEESF_NSA_ILi128EEEEEENS_12float_e4m3_tENS5_IJlSB_lEEESI_SJ_NS4_8TiledMMAINS4_8MMA_AtomIJNS4_4SM904GMMA31MMA_64x256x32_F32E4M3E4M3_SS_TNILNSN_7ScaleInE1ELSP_1EEEEEENS4_6LayoutINS5_IJNSA_ILi2EEESB_SB_EEENS5_IJSB_NSA_ILi0EEESV_EEEEENS5_IJNS4_10UnderscoreESY_SY_EEEEENS4_13SM90_TMA_LOADENS4_14ComposedLayoutINS4_7SwizzleILi3ELi4ELi3EEENS4_18smem_ptr_flag_bitsILi8EEENSS_INS5_IJNSA_ILi8EEESG_EEENS5_IJSG_SB_EEEEEEEvNS4_8identityES11_S1B_vS1C_EENS_8epilogue10collective6detail29Sm90TmaWarpSpecializedAdapterINS1F_15DefaultEpilogueISI_SJ_SJ_NS1E_6thread17LinearCombinationISI_Li1EffLNS1J_9ScaleType4KindE0ELNS_15FloatRoundStyleE2ESI_EENS1_15EpilogueDefaultEEEEEvvEEEEvNT_6ParamsE,"aw",@nobits
	.sectionflags	@""
	.align	16
	.zero		1024


//--------------------- .nv.shared.reserved.0     --------------------------
	.section	.nv.shared.reserved.0,"aw",@nobits
	.weak		__nv_reservedSMEM_offset_0_alias
	.size		__nv_reservedSMEM_offset_0_alias, 0, 0
	.other		__nv_reservedSMEM_offset_0_alias,@"STO_CUDA_RESERVED_SHARED STV_DEFAULT"
__nv_reservedSMEM_offset_0_alias:
	.zero		0


//--------------------- .nv.global                --------------------------
	.section	.nv.global,"aw",@nobits
.nv.global:
	.type		_ZN39_INTERNAL_543fad62_4_k_cu_54cb5b21_46244cute1_E,@object
	.size		_ZN39_INTERNAL_543fad62_4_k_cu_54cb5b21_46244cute1_E,(_ZN39_INTERNAL_543fad62_4_k_cu_54cb5b21_46244cuda3std3__45__cpo6cbeginE - _ZN39_INTERNAL_543fad62_4_k_cu_54cb5b21_46244cute1_E)
_ZN39_INTERNAL_543fad62_4_k_cu_54cb5b21_46244cute1_E:
	.zero		1
	.type		_ZN39_INTERNAL_543fad62_4_k_cu_54cb5b21_46244cuda3std3__45__cpo6cbeginE,@object
	.size		_ZN39_INTERNAL_543fad62_4_k_cu_54cb5b21_46244cuda3std3__45__cpo6cbeginE,(_ZN39_INTERNAL_543fad62_4_k_cu_54cb5b21_46244cuda3std3__48in_placeE - _ZN39_INTERNAL_543fad62_4_k_cu_54cb5b21_46244cuda3std3__45__cpo6cbeginE)
_ZN39_INTERNAL_543fad62_4_k_cu_54cb5b21_46244cuda3std3__45__cpo6cbeginE:
	.zero		1
	.type		_ZN39_INTERNAL_543fad62_4_k_cu_54cb5b21_46244cuda3std3__48in_placeE,@object
	.size		_ZN39_INTERNAL_543fad62_4_k_cu_54cb5b21_46244cuda3std3__48in_placeE,(_ZN39_INTERNAL_543fad62_4_k_cu_54cb5b21_46244cuda3std6ranges3__45__cpo9iter_moveE - _ZN39_INTERNAL_543fad62_4_k_cu_54cb5b21_46244cuda3std3__48in_placeE)
_ZN39_INTERNAL_543fad62_4_k_cu_54cb5b21_46244cuda3std3__48in_placeE:
	.zero		1
	.type		_ZN39_INTERNAL_543fad62_4_k_cu_54cb5b21_46244cuda3std6ranges3__45__cpo9iter_moveE,@object
	.size		_ZN39_INTERNAL_543fad62_4_k_cu_54cb5b21_46244cuda3std6ranges3__45__cpo9iter_moveE,(_ZN39_INTERNAL_543fad62_4_k_cu_54cb5b21_46244cuda3std3__45__cpo5beginE - _ZN39_INTERNAL_543fad62_4_k_cu_54cb5b21_46244cuda3std6ranges3__45__cpo9iter_moveE)
_ZN39_INTERNAL_543fad62_4_k_cu_54cb5b21_46244cuda3std6ranges3__45__cpo9iter_moveE:
	.zero		1
	.type		_ZN39_INTERNAL_543fad62_4_k_cu_54cb5b21_46244cuda3std3__45__cpo5beginE,@object
	.size		_ZN39_INTERNAL_543fad62_4_k_cu_54cb5b21_46244cuda3std3__45__cpo5beginE,(_ZN39_INTERNAL_543fad62_4_k_cu_54cb5b21_46244cuda3std3__441_GLOBAL__N__543fad62_4_k_cu_54cb5b21_46246ignoreE - _ZN39_INTERNAL_543fad62_4_k_cu_54cb5b21_46244cuda3std3__45__cpo5beginE)
_ZN39_INTERNAL_543fad62_4_k_cu_54cb5b21_46244cuda3std3__45__cpo5beginE:
	.zero		1
	.type		_ZN39_INTERNAL_543fad62_4_k_cu_54cb5b21_46244cuda3std3__441_GLOBAL__N__543fad62_4_k_cu_54cb5b21_46246ignoreE,@object
	.size		_ZN39_INTERNAL_543fad62_4_k_cu_54cb5b21_46244cuda3std3__441_GLOBAL__N__543fad62_4_k_cu_54cb5b21_46246ignoreE,(_ZN39_INTERNAL_543fad62_4_k_cu_54cb5b21_46244cute7productE - _ZN39_INTERNAL_543fad62_4_k_cu_54cb5b21_46244cuda3std3__441_GLOBAL__N__543fad62_4_k_cu_54cb5b21_46246ignoreE)
_ZN39_INTERNAL_543fad62_4_k_cu_54cb5b21_46244cuda3std3__441_GLOBAL__N__543fad62_4_k_cu_54cb5b21_46246ignoreE:
	.zero		1
	.type		_ZN39_INTERNAL_543fad62_4_k_cu_54cb5b21_46244cute7productE,@object
	.size		_ZN39_INTERNAL_543fad62_4_k_cu_54cb5b21_46244cute7productE,(_ZN39_INTERNAL_543fad62_4_k_cu_54cb5b21_46244cuda3std3__45__cpo3endE - _ZN39_INTERNAL_543fad62_4_k_cu_54cb5b21_46244cute7productE)
_ZN39_INTERNAL_543fad62_4_k_cu_54cb5b21_46244cute7productE:
	.zero		1
	.type		_ZN39_INTERNAL_543fad62_4_k_cu_54cb5b21_46244cuda3std3__45__cpo3endE,@object
	.size		_ZN39_INTERNAL_543fad62_4_k_cu_54cb5b21_46244cuda3std3__45__cpo3endE,(_ZN39_INTERNAL_543fad62_4_k_cu_54cb5b21_46244cuda3std3__419piecewise_constructE - _ZN39_INTERNAL_543fad62_4_k_cu_54cb5b21_46244cuda3std3__45__cpo3endE)
_ZN39_INTERNAL_543fad62_4_k_cu_54cb5b21_46244cuda3std3__45__cpo3endE:
	.zero		1
	.type		_ZN39_INTERNAL_543fad62_4_k_cu_54cb5b21_46244cuda3std3__419piecewise_constructE,@object
	.size		_ZN39_INTERNAL_543fad62_4_k_cu_54cb5b21_46244cuda3std3__419piecewise_constructE,(_ZN39_INTERNAL_543fad62_4_k_cu_54cb5b21_46244cuda3std3__45__cpo4cendE - _ZN39_INTERNAL_543fad62_4_k_cu_54cb5b21_46244cuda3std3__419piecewise_constructE)
_ZN39_INTERNAL_543fad62_4_k_cu_54cb5b21_46244cuda3std3__419piecewise_constructE:
	.zero		1
	.type		_ZN39_INTERNAL_543fad62_4_k_cu_54cb5b21_46244cuda3std3__45__cpo4cendE,@object
	.size		_ZN39_INTERNAL_543fad62_4_k_cu_54cb5b21_46244cuda3std3__45__cpo4cendE,(_ZN39_INTERNAL_543fad62_4_k_cu_54cb5b21_46244cuda3std6ranges3__45__cpo4swapE - _ZN39_INTERNAL_543fad62_4_k_cu_54cb5b21_46244cuda3std3__45__cpo4cendE)
_ZN39_INTERNAL_543fad62_4_k_cu_54cb5b21_46244cuda3std3__45__cpo4cendE:
	.zero		1
	.type		_ZN39_INTERNAL_543fad62_4_k_cu_54cb5b21_46244cuda3std6ranges3__45__cpo4swapE,@object
	.size		_ZN39_INTERNAL_543fad62_4_k_cu_54cb5b21_46244cuda3std6ranges3__45__cpo4swapE,(.L_7 - _ZN39_INTERNAL_543fad62_4_k_cu_54cb5b21_46244cuda3std6ranges3__45__cpo4swapE)
_ZN39_INTERNAL_543fad62_4_k_cu_54cb5b21_46244cuda3std6ranges3__45__cpo4swapE:
	.zero		1
.L_7:


//--------------------- .nv.constant0._ZN7cutlass13device_kernelINS_4gemm6kernel13GemmUniversalIN4cute5tupleIJiiiiEEENS1_10collective13CollectiveMmaINS1_37MainloopSm90TmaGmmaWarpSpecializedFP8ILi4ENS5_IJNS4_1CILi1EEESB_SB_EEENS1_35KernelTmaWarpSpecializedCooperativeEEENS5_IJNSA_ILi256EEESF_NSA_ILi128EEEEEENS_12float_e4m3_tENS5_IJlSB_lEEESI_SJ_NS4_8TiledMMAINS4_8MMA_AtomIJNS4_4SM904GMMA31MMA_64x256x32_F32E4M3E4M3_SS_TNILNSN_7ScaleInE1ELSP_1EEEEEENS4_6LayoutINS5_IJNSA_ILi2EEESB_SB_EEENS5_IJSB_NSA_ILi0EEESV_EEEEENS5_IJNS4_10UnderscoreESY_SY_EEEEENS4_13SM90_TMA_LOADENS4_14ComposedLayoutINS4_7SwizzleILi3ELi4ELi3EEENS4_18smem_ptr_flag_bitsILi8EEENSS_INS5_IJNSA_ILi8EEESG_EEENS5_IJSG_SB_EEEEEEEvNS4_8identityES11_S1B_vS1C_EENS_8epilogue10collective6detail29Sm90TmaWarpSpecializedAdapterINS1F_15DefaultEpilogueISI_SJ_SJ_NS1E_6thread17LinearCombinationISI_Li1EffLNS1J_9ScaleType4KindE0ELNS_15FloatRoundStyleE2ESI_EENS1_15EpilogueDefaultEEEEEvvEEEEvNT_6ParamsE --------------------------
	.section	.nv.constant0._ZN7cutlass13device_kernelINS_4gemm6kernel13GemmUniversalIN4cute5tupleIJiiiiEEENS1_10collective13CollectiveMmaINS1_37MainloopSm90TmaGmmaWarpSpecializedFP8ILi4ENS5_IJNS4_1CILi1EEESB_SB_EEENS1_35KernelTmaWarpSpecializedCooperativeEEENS5_IJNSA_ILi256EEESF_NSA_ILi128EEEEEENS_12float_e4m3_tENS5_IJlSB_lEEESI_SJ_NS4_8TiledMMAINS4_8MMA_AtomIJNS4_4SM904GMMA31MMA_64x256x32_F32E4M3E4M3_SS_TNILNSN_7ScaleInE1ELSP_1EEEEEENS4_6LayoutINS5_IJNSA_ILi2EEESB_SB_EEENS5_IJSB_NSA_ILi0EEESV_EEEEENS5_IJNS4_10UnderscoreESY_SY_EEEEENS4_13SM90_TMA_LOADENS4_14ComposedLayoutINS4_7SwizzleILi3ELi4ELi3EEENS4_18smem_ptr_flag_bitsILi8EEENSS_INS5_IJNSA_ILi8EEESG_EEENS5_IJSG_SB_EEEEEEEvNS4_8identityES11_S1B_vS1C_EENS_8epilogue10collective6detail29Sm90TmaWarpSpecializedAdapterINS1F_15DefaultEpilogueISI_SJ_SJ_NS1E_6thread17LinearCombinationISI_Li1EffLNS1J_9ScaleType4KindE0ELNS_15FloatRoundStyleE2ESI_EENS1_15EpilogueDefaultEEEEEvvEEEEvNT_6ParamsE,"a",@progbits
	.sectionflags	@""
	.align	4
.nv.constant0._ZN7cutlass13device_kernelINS_4gemm6kernel13GemmUniversalIN4cute5tupleIJiiiiEEENS1_10collective13CollectiveMmaINS1_37MainloopSm90TmaGmmaWarpSpecializedFP8ILi4ENS5_IJNS4_1CILi1EEESB_SB_EEENS1_35KernelTmaWarpSpecializedCooperativeEEENS5_IJNSA_ILi256EEESF_NSA_ILi128EEEEEENS_12float_e4m3_tENS5_IJlSB_lEEESI_SJ_NS4_8TiledMMAINS4_8MMA_AtomIJNS4_4SM904GMMA31MMA_64x256x32_F32E4M3E4M3_SS_TNILNSN_7ScaleInE1ELSP_1EEEEEENS4_6LayoutINS5_IJNSA_ILi2EEESB_SB_EEENS5_IJSB_NSA_ILi0EEESV_EEEEENS5_IJNS4_10UnderscoreESY_SY_EEEEENS4_13SM90_TMA_LOADENS4_14ComposedLayoutINS4_7SwizzleILi3ELi4ELi3EEENS4_18smem_ptr_flag_bitsILi8EEENSS_INS5_IJNSA_ILi8EEESG_EEENS5_IJSG_SB_EEEEEEEvNS4_8identityES11_S1B_vS1C_EENS_8epilogue10collective6detail29Sm90TmaWarpSpecializedAdapterINS1F_15DefaultEpilogueISI_SJ_SJ_NS1E_6thread17LinearCombinationISI_Li1EffLNS1J_9ScaleType4KindE0ELNS_15FloatRoundStyleE2ESI_EENS1_15EpilogueDefaultEEEEEvvEEEEvNT_6ParamsE:
	.zero		1664


//--------------------- SYMBOLS --------------------------

	.type		.nv.reservedSmem.offset0,@object
	.size		.nv.reservedSmem.offset0,0x4
